// auto-generated by cutlass_sweep.gemm — config: {"arch": "sm_100", "cluster_m": 1, "cluster_n": 8, "dtype": "fp16", "dtype_b": "fp16", "layout": "nt", "stages": 6, "tile_k": 64, "tile_m": 128, "tile_n": 128}
#include "cutlass/cutlass.h"
#include "cutlass/gemm/collective/collective_builder.hpp"
#include "cutlass/gemm/device/gemm_universal_adapter.h"
#include "cutlass/gemm/kernel/gemm_universal.hpp"
#include "cutlass/epilogue/collective/collective_builder.hpp"

using ElemA = cutlass::half_t;
using ElemB = cutlass::half_t;
using ElemCD = cutlass::half_t;
using Acc  = float;
using TileShape    = cute::Shape<cute::_128, cute::_128, cute::_64>;
using ClusterShape = cute::Shape<cute::_1, cute::_8, cute::_1>;

using CollectiveEpilogue = typename cutlass::epilogue::collective::CollectiveBuilder<
    cutlass::arch::Sm100, cutlass::arch::OpClassTensorOp,
    TileShape, ClusterShape,
    cutlass::epilogue::collective::EpilogueTileAuto,
    Acc, Acc,
    ElemCD, cutlass::layout::RowMajor, 128 / cutlass::sizeof_bits<ElemCD>::value,
    ElemCD, cutlass::layout::RowMajor, 128 / cutlass::sizeof_bits<ElemCD>::value,
    cutlass::epilogue::collective::EpilogueScheduleAuto
  >::CollectiveOp;

using CollectiveMainloop = typename cutlass::gemm::collective::CollectiveBuilder<
    cutlass::arch::Sm100, cutlass::arch::OpClassTensorOp,
    ElemA, cutlass::layout::RowMajor, 128 / cutlass::sizeof_bits<ElemA>::value,
    ElemB, cutlass::layout::ColumnMajor, 128 / cutlass::sizeof_bits<ElemB>::value,
    Acc,
    TileShape, ClusterShape,
    cutlass::gemm::collective::StageCount<6>,
    cutlass::gemm::collective::KernelScheduleAuto
  >::CollectiveOp;

using GemmKernel = cutlass::gemm::kernel::GemmUniversal<
    cute::Shape<int,int,int,int>,
    CollectiveMainloop,
    CollectiveEpilogue
>;
using Gemm = cutlass::gemm::device::GemmUniversalAdapter<GemmKernel>;

// Force the device kernel symbol into the cubin without needing a host main.
auto* _anchor = &cutlass::device_kernel<GemmKernel>;


// ===== COMPILED SASS (sm_100a) =====

	.target	sm_100a

	.elftype	@"ET_EXEC"


//--------------------- .note.nv.tkinfo           --------------------------
	.section	.note.nv.tkinfo,"",@"SHT_NOTE"
	.sectionflags	@"SHF_NOTE_NV_TKINFO"
	.tkinfo
        /*0018*/ 	.word	0x00000002
        /*0030*/ 	.string	""
        /*0030*/ 	.string	"ptxas"
        /*0030*/ 	.string	"Cuda compilation tools, release 13.0, V13.0.88"
        /*0030*/ 	.string	"Build cuda_13.0.r13.0/compiler.36424714_0"
        /*0030*/ 	.string	"-arch sm_100a -m 64 "



//--------------------- .note.nv.cuinfo           --------------------------
	.section	.note.nv.cuinfo,"",@"SHT_NOTE"
	.sectionflags	@"SHF_NOTE_NV_CUINFO"
        /*0018*/ 	.short	0x0002
        /*001a*/ 	.short	0x0064
        /*001c*/ 	.short	0x0082
	.zero		2


//--------------------- .nv.info                  --------------------------
	.section	.nv.info,"",@"SHT_CUDA_INFO"
	.align	4


	//----- nvinfo : EIATTR_REGCOUNT
	.align		4
        /*0000*/ 	.byte	0x04, 0x2f
        /*0002*/ 	.short	(.L_19 - .L_18)
	.align		4
.L_18:
        /*0004*/ 	.word	index@(_ZN7cutlass13device_kernelINS_4gemm6kernel13GemmUniversalIN4cute5tupleIJiiiiEEENS1_10collective13CollectiveMmaINS1_35MainloopSm100TmaUmmaWarpSpecializedILi6ELi2ELi4ENS5_IJNS4_1CILi1EEENSA_ILi8EEESB_EEEEENS5_IJNSA_ILi128EEESF_NSA_ILi64EEEEEENS_6half_tENS5_IJlSB_lEEESI_SJ_NS4_8TiledMMAINS4_8MMA_AtomIJNS4_20SM100_MMA_F16BF16_SSISI_SI_fLi128ELi128ELNS4_4UMMA5MajorE0ELSO_0ELNSN_7ScaleInE0ELSP_0EEEEEENS4_6LayoutINS5_IJSB_SB_SB_EEENS5_IJNSA_ILi0EEESU_SU_EEEEENS5_IJNS4_10UnderscoreESX_SX_EEEEENS4_23SM90_TMA_LOAD_MULTICASTENS4_14ComposedLayoutINS4_7SwizzleILi3ELi4ELi3EEENS4_18smem_ptr_flag_bitsILi16EEENSS_INS5_IJSC_SG_EEENS5_IJSG_SB_EEEEEEEvNS4_8identityENS4_13SM90_TMA_LOADES19_vS1A_EENS_8epilogue10collective18CollectiveEpilogueINS1D_23Sm100TmaWarpSpecializedILi4ELi2ELi32ELb1ELb0EEEJSH_NS5_IJNSS_ISF_SB_EENSS_INSA_ILi32EEESB_EEEEESI_SJ_SI_SJ_NS1D_6fusion15FusionCallbacksIS1H_NS1M_17LinearCombinationISI_fSI_fLNS_15FloatRoundStyleE2EEESH_S1L_JEEENS4_5SM1004TMEM4LOAD26SM100_TMEM_LOAD_32dp32b32xES1B_NS11_INS12_ILi2ELi4ELi3EEES15_NSS_INS5_IJSC_S1J_EEENS5_IJS1J_SB_EEEEEEENS4_39AutoVectorizingCopyWithAssumedAlignmentILi128EEENS4_14SM90_TMA_STOREES20_S22_S22_EEEvvEEEEvNT_6ParamsE)
        /*0008*/ 	.word	0x00000076


	//----- nvinfo : EIATTR_FRAME_SIZE
	.align		4
.L_19:
        /*000c*/ 	.byte	0x04, 0x11
        /*000e*/ 	.short	(.L_21 - .L_20)
	.align		4
.L_20:
        /*0010*/ 	.word	index@($__internal_2_$__cuda_sm10x_tcgen05_guardrail_trap_unallocated_columns_being_dealloced)
        /*0014*/ 	.word	0x00000000


	//----- nvinfo : EIATTR_FRAME_SIZE
	.align		4
.L_21:
        /*0018*/ 	.byte	0x04, 0x11
        /*001a*/ 	.short	(.L_23 - .L_22)
	.align		4
.L_22:
        /*001c*/ 	.word	index@($__internal_1_$__cuda_sm10x_tcgen05_guardrail_trap_phase_invalid_during_alloc)
        /*0020*/ 	.word	0x00000000


	//----- nvinfo : EIATTR_FRAME_SIZE
	.align		4
.L_23:
        /*0024*/ 	.byte	0x04, 0x11
        /*0026*/ 	.short	(.L_25 - .L_24)
	.align		4
.L_24:
        /*0028*/ 	.word	index@($__internal_0_$__cuda_sm10x_tcgen05_guardrail_trap_col_being_dealloced_not_returned_by_alloc)
        /*002c*/ 	.word	0x00000000


	//----- nvinfo : EIATTR_FRAME_SIZE
	.align		4
.L_25:
        /*0030*/ 	.byte	0x04, 0x11
        /*0032*/ 	.short	(.L_27 - .L_26)
	.align		4
.L_26:
        /*0034*/ 	.word	index@(_ZN7cutlass13device_kernelINS_4gemm6kernel13GemmUniversalIN4cute5tupleIJiiiiEEENS1_10collective13CollectiveMmaINS1_35MainloopSm100TmaUmmaWarpSpecializedILi6ELi2ELi4ENS5_IJNS4_1CILi1EEENSA_ILi8EEESB_EEEEENS5_IJNSA_ILi128EEESF_NSA_ILi64EEEEEENS_6half_tENS5_IJlSB_lEEESI_SJ_NS4_8TiledMMAINS4_8MMA_AtomIJNS4_20SM100_MMA_F16BF16_SSISI_SI_fLi128ELi128ELNS4_4UMMA5MajorE0ELSO_0ELNSN_7ScaleInE0ELSP_0EEEEEENS4_6LayoutINS5_IJSB_SB_SB_EEENS5_IJNSA_ILi0EEESU_SU_EEEEENS5_IJNS4_10UnderscoreESX_SX_EEEEENS4_23SM90_TMA_LOAD_MULTICASTENS4_14ComposedLayoutINS4_7SwizzleILi3ELi4ELi3EEENS4_18smem_ptr_flag_bitsILi16EEENSS_INS5_IJSC_SG_EEENS5_IJSG_SB_EEEEEEEvNS4_8identityENS4_13SM90_TMA_LOADES19_vS1A_EENS_8epilogue10collective18CollectiveEpilogueINS1D_23Sm100TmaWarpSpecializedILi4ELi2ELi32ELb1ELb0EEEJSH_NS5_IJNSS_ISF_SB_EENSS_INSA_ILi32EEESB_EEEEESI_SJ_SI_SJ_NS1D_6fusion15FusionCallbacksIS1H_NS1M_17LinearCombinationISI_fSI_fLNS_15FloatRoundStyleE2EEESH_S1L_JEEENS4_5SM1004TMEM4LOAD26SM100_TMEM_LOAD_32dp32b32xES1B_NS11_INS12_ILi2ELi4ELi3EEES15_NSS_INS5_IJSC_S1J_EEENS5_IJS1J_SB_EEEEEEENS4_39AutoVectorizingCopyWithAssumedAlignmentILi128EEENS4_14SM90_TMA_STOREES20_S22_S22_EEEvvEEEEvNT_6ParamsE)
        /*0038*/ 	.word	0x00000000


	//----- nvinfo : EIATTR_MIN_STACK_SIZE
	.align		4
.L_27:
        /*003c*/ 	.byte	0x04, 0x12
        /*003e*/ 	.short	(.L_29 - .L_28)
	.align		4
.L_28:
        /*0040*/ 	.word	index@(_ZN7cutlass13device_kernelINS_4gemm6kernel13GemmUniversalIN4cute5tupleIJiiiiEEENS1_10collective13CollectiveMmaINS1_35MainloopSm100TmaUmmaWarpSpecializedILi6ELi2ELi4ENS5_IJNS4_1CILi1EEENSA_ILi8EEESB_EEEEENS5_IJNSA_ILi128EEESF_NSA_ILi64EEEEEENS_6half_tENS5_IJlSB_lEEESI_SJ_NS4_8TiledMMAINS4_8MMA_AtomIJNS4_20SM100_MMA_F16BF16_SSISI_SI_fLi128ELi128ELNS4_4UMMA5MajorE0ELSO_0ELNSN_7ScaleInE0ELSP_0EEEEEENS4_6LayoutINS5_IJSB_SB_SB_EEENS5_IJNSA_ILi0EEESU_SU_EEEEENS5_IJNS4_10UnderscoreESX_SX_EEEEENS4_23SM90_TMA_LOAD_MULTICASTENS4_14ComposedLayoutINS4_7SwizzleILi3ELi4ELi3EEENS4_18smem_ptr_flag_bitsILi16EEENSS_INS5_IJSC_SG_EEENS5_IJSG_SB_EEEEEEEvNS4_8identityENS4_13SM90_TMA_LOADES19_vS1A_EENS_8epilogue10collective18CollectiveEpilogueINS1D_23Sm100TmaWarpSpecializedILi4ELi2ELi32ELb1ELb0EEEJSH_NS5_IJNSS_ISF_SB_EENSS_INSA_ILi32EEESB_EEEEESI_SJ_SI_SJ_NS1D_6fusion15FusionCallbacksIS1H_NS1M_17LinearCombinationISI_fSI_fLNS_15FloatRoundStyleE2EEESH_S1L_JEEENS4_5SM1004TMEM4LOAD26SM100_TMEM_LOAD_32dp32b32xES1B_NS11_INS12_ILi2ELi4ELi3EEES15_NSS_INS5_IJSC_S1J_EEENS5_IJS1J_SB_EEEEEEENS4_39AutoVectorizingCopyWithAssumedAlignmentILi128EEENS4_14SM90_TMA_STOREES20_S22_S22_EEEvvEEEEvNT_6ParamsE)
        /*0044*/ 	.word	0x00000000
.L_29:


//--------------------- .nv.compat                --------------------------
	.section	.nv.compat,"",@"SHT_CUDA_COMPAT_INFO"
	.align	4
        /*0000*/ 	.byte	0x02, 0x09, 0x01, 0x00, 0x02, 0x02, 0x02, 0x00, 0x02, 0x05, 0x05, 0x00, 0x03, 0x07, 0x01, 0x01
        /*0010*/ 	.byte	0x02, 0x03, 0x01, 0x00, 0x02, 0x06, 0x01, 0x00, 0x04, 0x0b, 0x08, 0x00, 0x09, 0x00, 0x00, 0x00
        /*0020*/ 	.byte	0x00, 0x00, 0x00, 0x00


//--------------------- .nv.info._ZN7cutlass13device_kernelINS_4gemm6kernel13GemmUniversalIN4cute5tupleIJiiiiEEENS1_10collective13CollectiveMmaINS1_35MainloopSm100TmaUmmaWarpSpecializedILi6ELi2ELi4ENS5_IJNS4_1CILi1EEENSA_ILi8EEESB_EEEEENS5_IJNSA_ILi128EEESF_NSA_ILi64EEEEEENS_6half_tENS5_IJlSB_lEEESI_SJ_NS4_8TiledMMAINS4_8MMA_AtomIJNS4_20SM100_MMA_F16BF16_SSISI_SI_fLi128ELi128ELNS4_4UMMA5MajorE0ELSO_0ELNSN_7ScaleInE0ELSP_0EEEEEENS4_6LayoutINS5_IJSB_SB_SB_EEENS5_IJNSA_ILi0EEESU_SU_EEEEENS5_IJNS4_10UnderscoreESX_SX_EEEEENS4_23SM90_TMA_LOAD_MULTICASTENS4_14ComposedLayoutINS4_7SwizzleILi3ELi4ELi3EEENS4_18smem_ptr_flag_bitsILi16EEENSS_INS5_IJSC_SG_EEENS5_IJSG_SB_EEEEEEEvNS4_8identityENS4_13SM90_TMA_LOADES19_vS1A_EENS_8epilogue10collective18CollectiveEpilogueINS1D_23Sm100TmaWarpSpecializedILi4ELi2ELi32ELb1ELb0EEEJSH_NS5_IJNSS_ISF_SB_EENSS_INSA_ILi32EEESB_EEEEESI_SJ_SI_SJ_NS1D_6fusion15FusionCallbacksIS1H_NS1M_17LinearCombinationISI_fSI_fLNS_15FloatRoundStyleE2EEESH_S1L_JEEENS4_5SM1004TMEM4LOAD26SM100_TMEM_LOAD_32dp32b32xES1B_NS11_INS12_ILi2ELi4ELi3EEES15_NSS_INS5_IJSC_S1J_EEENS5_IJS1J_SB_EEEEEEENS4_39AutoVectorizingCopyWithAssumedAlignmentILi128EEENS4_14SM90_TMA_STOREES20_S22_S22_EEEvvEEEEvNT_6ParamsE --------------------------
	.section	.nv.info._ZN7cutlass13device_kernelINS_4gemm6kernel13GemmUniversalIN4cute5tupleIJiiiiEEENS1_10collective13CollectiveMmaINS1_35MainloopSm100TmaUmmaWarpSpecializedILi6ELi2ELi4ENS5_IJNS4_1CILi1EEENSA_ILi8EEESB_EEEEENS5_IJNSA_ILi128EEESF_NSA_ILi64EEEEEENS_6half_tENS5_IJlSB_lEEESI_SJ_NS4_8TiledMMAINS4_8MMA_AtomIJNS4_20SM100_MMA_F16BF16_SSISI_SI_fLi128ELi128ELNS4_4UMMA5MajorE0ELSO_0ELNSN_7ScaleInE0ELSP_0EEEEEENS4_6LayoutINS5_IJSB_SB_SB_EEENS5_IJNSA_ILi0EEESU_SU_EEEEENS5_IJNS4_10UnderscoreESX_SX_EEEEENS4_23SM90_TMA_LOAD_MULTICASTENS4_14ComposedLayoutINS4_7SwizzleILi3ELi4ELi3EEENS4_18smem_ptr_flag_bitsILi16EEENSS_INS5_IJSC_SG_EEENS5_IJSG_SB_EEEEEEEvNS4_8identityENS4_13SM90_TMA_LOADES19_vS1A_EENS_8epilogue10collective18CollectiveEpilogueINS1D_23Sm100TmaWarpSpecializedILi4ELi2ELi32ELb1ELb0EEEJSH_NS5_IJNSS_ISF_SB_EENSS_INSA_ILi32EEESB_EEEEESI_SJ_SI_SJ_NS1D_6fusion15FusionCallbacksIS1H_NS1M_17LinearCombinationISI_fSI_fLNS_15FloatRoundStyleE2EEESH_S1L_JEEENS4_5SM1004TMEM4LOAD26SM100_TMEM_LOAD_32dp32b32xES1B_NS11_INS12_ILi2ELi4ELi3EEES15_NSS_INS5_IJSC_S1J_EEENS5_IJS1J_SB_EEEEEEENS4_39AutoVectorizingCopyWithAssumedAlignmentILi128EEENS4_14SM90_TMA_STOREES20_S22_S22_EEEvvEEEEvNT_6ParamsE,"",@"SHT_CUDA_INFO"
	.sectionflags	@""
	.align	4


	//----- nvinfo : EIATTR_CUDA_API_VERSION
	.align		4
        /*0000*/ 	.byte	0x04, 0x37
        /*0002*/ 	.short	(.L_31 - .L_30)
.L_30:
        /*0004*/ 	.word	0x00000082


	//----- nvinfo : EIATTR_KPARAM_INFO
	.align		4
.L_31:
        /*0008*/ 	.byte	0x04, 0x17
        /*000a*/ 	.short	(.L_33 - .L_32)
.L_32:
        /*000c*/ 	.word	0x00000000
        /*0010*/ 	.short	0x0000
        /*0012*/ 	.short	0x0000
        /*0014*/ 	.byte	0x00, 0xf0, 0x01, 0x20


	//----- nvinfo : EIATTR_AT_ENTRY_FRAGMENTS
	.align		4
.L_33:
        /*0018*/ 	.byte	0x04, 0x4f
        /*001a*/ 	.short	(.L_35 - .L_34)


	//   ....[0]....
.L_34:
        /*001c*/ 	.word	0x00000006


	//----- nvinfo : EIATTR_RESERVED_SMEM_USED
	.align		4
.L_35:
        /*0020*/ 	.byte	0x01, 0x41
	.zero		2


	//----- nvinfo : EIATTR_SPARSE_MMA_MASK
	.align		4
        /*0024*/ 	.byte	0x03, 0x50
        /*0026*/ 	.short	0x0000


	//----- nvinfo : EIATTR_TCGEN05_1CTA_USED
	.align		4
        /*0028*/ 	.byte	0x01, 0x51
	.zero		2


	//----- nvinfo : EIATTR_MAXREG_COUNT
	.align		4
        /*002c*/ 	.byte	0x03, 0x1b
        /*002e*/ 	.short	0x00ff


	//----- nvinfo : EIATTR_NUM_BARRIERS
	.align		4
        /*0030*/ 	.byte	0x02, 0x4c
        /*0032*/ 	.byte	0x07
	.zero		1


	//----- nvinfo : EIATTR_EXTERNS
	.align		4
        /*0034*/ 	.byte	0x04, 0x0f
        /*0036*/ 	.short	(.L_37 - .L_36)


	//   ....[0]....
	.align		4
.L_36:
        /*0038*/ 	.word	index@(__assertfail)


	//----- nvinfo : EIATTR_MERCURY_ISA_VERSION
	.align		4
.L_37:
        /*003c*/ 	.byte	0x03, 0x5f
        /*003e*/ 	.short	0x0101


	//----- nvinfo : EIATTR_INT_WARP_WIDE_INSTR_OFFSETS
	.align		4
        /*0040*/ 	.byte	0x04, 0x31
        /*0042*/ 	.short	(.L_39 - .L_38)


	//   ....[0]....
.L_38:
        /*0044*/ 	.word	0x00003f20


	//   ....[1]....
        /*0048*/ 	.word	0x00003f40


	//   ....[2]....
        /*004c*/ 	.word	0x00003f70


	//   ....[3]....
        /*0050*/ 	.word	0x00004ab0


	//   ....[4]....
        /*0054*/ 	.word	0x00004b20


	//   ....[5]....
        /*0058*/ 	.word	0x00004c00


	//   ....[6]....
        /*005c*/ 	.word	0x00004c80


	//   ....[7]....
        /*0060*/ 	.word	0x00004d80


	//   ....[8]....
        /*0064*/ 	.word	0x00004e00


	//   ....[9]....
        /*0068*/ 	.word	0x00004ef0


	//   ....[10]....
        /*006c*/ 	.word	0x00004fa0


	//----- nvinfo : EIATTR_COOP_GROUP_MASK_REGIDS
	.align		4
.L_39:
        /*0070*/ 	.byte	0x04, 0x29
        /*0072*/ 	.short	(.L_41 - .L_40)


	//   ....[0]....
.L_40:
        /*0074*/ 	.word	0xffffffff


	//   ....[1]....
        /*0078*/ 	.word	0xffffffff


	//   ....[2]....
        /*007c*/ 	.word	0xffffffff


	//   ....[3]....
        /*0080*/ 	.word	0xffffffff


	//   ....[4]....
        /*0084*/ 	.word	0xffffffff


	//   ....[5]....
        /*0088*/ 	.word	0xffffffff


	//   ....[6]....
        /*008c*/ 	.word	0xffffffff


	//   ....[7]....
        /*0090*/ 	.word	0xffffffff


	//   ....[8]....
        /*0094*/ 	.word	0xffffffff


	//   ....[9]....
        /*0098*/ 	.word	0xffffffff


	//   ....[10]....
        /*009c*/ 	.word	0xffffffff


	//   ....[11]....
        /*00a0*/ 	.word	0xffffffff


	//   ....[12]....
        /*00a4*/ 	.word	0xffffffff


	//   ....[13]....
        /*00a8*/ 	.word	0xffffffff


	//----- nvinfo : EIATTR_COOP_GROUP_INSTR_OFFSETS
	.align		4
.L_41:
        /*00ac*/ 	.byte	0x04, 0x28
        /*00ae*/ 	.short	(.L_43 - .L_42)


	//   ....[0]....
.L_42:
        /*00b0*/ 	.word	0x00000080


	//   ....[1]....
        /*00b4*/ 	.word	0x000004f0


	//   ....[2]....
        /*00b8*/ 	.word	0x000006e0


	//   ....[3]....
        /*00bc*/ 	.word	0x00000880


	//   ....[4]....
        /*00c0*/ 	.word	0x00000980


	//   ....[5]....
        /*00c4*/ 	.word	0x00000af0


	//   ....[6]....
        /*00c8*/ 	.word	0x00000c90


	//   ....[7]....
        /*00cc*/ 	.word	0x00000e40


	//   ....[8]....
        /*00d0*/ 	.word	0x000021a0


	//   ....[9]....
        /*00d4*/ 	.word	0x00003170


	//   ....[10]....
        /*00d8*/ 	.word	0x00003380


	//   ....[11]....
        /*00dc*/ 	.word	0x000033b0


	//   ....[12]....
        /*00e0*/ 	.word	0x00003e00


	//   ....[13]....
        /*00e4*/ 	.word	0x00004030


	//----- nvinfo : EIATTR_VRC_CTA_INIT_COUNT
	.align		4
.L_43:
        /*00e8*/ 	.byte	0x02, 0x4a
        /*00ea*/ 	.byte	0x80
	.zero		1


	//----- nvinfo : EIATTR_SYSCALL_OFFSETS
	.align		4
        /*00ec*/ 	.byte	0x04, 0x46
        /*00ee*/ 	.short	(.L_45 - .L_44)


	//   ....[0]....
.L_44:
        /*00f0*/ 	.word	0x00005bf0


	//   ....[1]....
        /*00f4*/ 	.word	0x00005ce0


	//   ....[2]....
        /*00f8*/ 	.word	0x000064b0


	//   ....[3]....
        /*00fc*/ 	.word	0x00007130


	//   ....[4]....
        /*0100*/ 	.word	0x00007d90


	//   ....[5]....
        /*0104*/ 	.word	0x000089f0


	//----- nvinfo : EIATTR_MBARRIER_INSTR_OFFSETS
	.align		4
.L_45:
        /*0108*/ 	.byte	0x04, 0x39
        /*010a*/ 	.short	(.L_47 - .L_46)


	//   ....[0]....
.L_46:
        /*010c*/ 	.word	0x00000610
        /*0110*/ 	.word	0x000000ff
        /*0114*/ 	.word	0x00000000
        /*0118*/ 	.short	0x0100
        /*011a*/ 	.byte	0x04
	.zero		1


	//   ....[1]....
        /*011c*/ 	.word	0x00000620
        /*0120*/ 	.word	0x000000ff
        /*0124*/ 	.word	0x00000030
        /*0128*/ 	.short	0x0100
        /*012a*/ 	.byte	0x04
	.zero		1


	//   ....[2]....
        /*012c*/ 	.word	0x00000630
        /*0130*/ 	.word	0x000000ff
        /*0134*/ 	.word	0x00000008
        /*0138*/ 	.short	0x0100
        /*013a*/ 	.byte	0x04
	.zero		1


	//   ....[3]....
        /*013c*/ 	.word	0x00000640
        /*0140*/ 	.word	0x000000ff
        /*0144*/ 	.word	0x00000038
        /*0148*/ 	.short	0x0100
        /*014a*/ 	.byte	0x04
	.zero		1


	//   ....[4]....
        /*014c*/ 	.word	0x00000650
        /*0150*/ 	.word	0x000000ff
        /*0154*/ 	.word	0x00000010
        /*0158*/ 	.short	0x0100
        /*015a*/ 	.byte	0x04
	.zero		1


	//   ....[5]....
        /*015c*/ 	.word	0x00000660
        /*0160*/ 	.word	0x000000ff
        /*0164*/ 	.word	0x00000040
        /*0168*/ 	.short	0x0100
        /*016a*/ 	.byte	0x04
	.zero		1


	//   ....[6]....
        /*016c*/ 	.word	0x00000670
        /*0170*/ 	.word	0x000000ff
        /*0174*/ 	.word	0x00000018
        /*0178*/ 	.short	0x0100
        /*017a*/ 	.byte	0x04
	.zero		1


	//   ....[7]....
        /*017c*/ 	.word	0x00000680
        /*0180*/ 	.word	0x000000ff
        /*0184*/ 	.word	0x00000048
        /*0188*/ 	.short	0x0100
        /*018a*/ 	.byte	0x04
	.zero		1


	//   ....[8]....
        /*018c*/ 	.word	0x00000690
        /*0190*/ 	.word	0x000000ff
        /*0194*/ 	.word	0x00000020
        /*0198*/ 	.short	0x0100
        /*019a*/ 	.byte	0x04
	.zero		1


	//   ....[9]....
        /*019c*/ 	.word	0x000006a0
        /*01a0*/ 	.word	0x000000ff
        /*01a4*/ 	.word	0x00000050
        /*01a8*/ 	.short	0x0100
        /*01aa*/ 	.byte	0x04
	.zero		1


	//   ....[10]....
        /*01ac*/ 	.word	0x000006b0
        /*01b0*/ 	.word	0x000000ff
        /*01b4*/ 	.word	0x00000028
        /*01b8*/ 	.short	0x0100
        /*01ba*/ 	.byte	0x04
	.zero		1


	//   ....[11]....
        /*01bc*/ 	.word	0x000006c0
        /*01c0*/ 	.word	0x000000ff
        /*01c4*/ 	.word	0x00000058
        /*01c8*/ 	.short	0x0100
        /*01ca*/ 	.byte	0x04
	.zero		1


	//   ....[12]....
        /*01cc*/ 	.word	0x000007f0
        /*01d0*/ 	.word	0x000000ff
        /*01d4*/ 	.word	0x00000060
        /*01d8*/ 	.short	0x0100
        /*01da*/ 	.byte	0x04
	.zero		1


	//   ....[13]....
        /*01dc*/ 	.word	0x00000800
        /*01e0*/ 	.word	0x000000ff
        /*01e4*/ 	.word	0x00000080
        /*01e8*/ 	.short	0x0100
        /*01ea*/ 	.byte	0x04
	.zero		1


	//   ....[14]....
        /*01ec*/ 	.word	0x00000810
        /*01f0*/ 	.word	0x000000ff
        /*01f4*/ 	.word	0x00000068
        /*01f8*/ 	.short	0x0100
        /*01fa*/ 	.byte	0x04
	.zero		1


	//   ....[15]....
        /*01fc*/ 	.word	0x00000820
        /*0200*/ 	.word	0x000000ff
        /*0204*/ 	.word	0x00000088
        /*0208*/ 	.short	0x0100
        /*020a*/ 	.byte	0x04
	.zero		1


	//   ....[16]....
        /*020c*/ 	.word	0x00000830
        /*0210*/ 	.word	0x000000ff
        /*0214*/ 	.word	0x00000070
        /*0218*/ 	.short	0x0100
        /*021a*/ 	.byte	0x04
	.zero		1


	//   ....[17]....
        /*021c*/ 	.word	0x00000840
        /*0220*/ 	.word	0x000000ff
        /*0224*/ 	.word	0x00000090
        /*0228*/ 	.short	0x0100
        /*022a*/ 	.byte	0x04
	.zero		1


	//   ....[18]....
        /*022c*/ 	.word	0x00000850
        /*0230*/ 	.word	0x000000ff
        /*0234*/ 	.word	0x00000078
        /*0238*/ 	.short	0x0100
        /*023a*/ 	.byte	0x04
	.zero		1


	//   ....[19]....
        /*023c*/ 	.word	0x00000860
        /*0240*/ 	.word	0x000000ff
        /*0244*/ 	.word	0x00000098
        /*0248*/ 	.short	0x0100
        /*024a*/ 	.byte	0x04
	.zero		1


	//   ....[20]....
        /*024c*/ 	.word	0x00000950
        /*0250*/ 	.word	0x000000ff
        /*0254*/ 	.word	0x000000a0
        /*0258*/ 	.short	0x0100
        /*025a*/ 	.byte	0x06
	.zero		1


	//   ....[21]....
        /*025c*/ 	.word	0x00000960
        /*0260*/ 	.word	0x000000ff
        /*0264*/ 	.word	0x000000a8
        /*0268*/ 	.short	0x0100
        /*026a*/ 	.byte	0x06
	.zero		1


	//   ....[22]....
        /*026c*/ 	.word	0x00000aa0
        /*0270*/ 	.word	0x000000ff
        /*0274*/ 	.word	0x000000b0
        /*0278*/ 	.short	0x0100
        /*027a*/ 	.byte	0x06
	.zero		1


	//   ....[23]....
        /*027c*/ 	.word	0x00000ab0
        /*0280*/ 	.word	0x000000ff
        /*0284*/ 	.word	0x000000c0
        /*0288*/ 	.short	0x0100
        /*028a*/ 	.byte	0x06
	.zero		1


	//   ....[24]....
        /*028c*/ 	.word	0x00000ac0
        /*0290*/ 	.word	0x000000ff
        /*0294*/ 	.word	0x000000b8
        /*0298*/ 	.short	0x0100
        /*029a*/ 	.byte	0x06
	.zero		1


	//   ....[25]....
        /*029c*/ 	.word	0x00000ad0
        /*02a0*/ 	.word	0x000000ff
        /*02a4*/ 	.word	0x000000c8
        /*02a8*/ 	.short	0x0100
        /*02aa*/ 	.byte	0x06
	.zero		1


	//   ....[26]....
        /*02ac*/ 	.word	0x00000c00
        /*02b0*/ 	.word	0x000000ff
        /*02b4*/ 	.word	0x000000d0
        /*02b8*/ 	.short	0x0100
        /*02ba*/ 	.byte	0x04
	.zero		1


	//   ....[27]....
        /*02bc*/ 	.word	0x00000c10
        /*02c0*/ 	.word	0x000000ff
        /*02c4*/ 	.word	0x000000f0
        /*02c8*/ 	.short	0x0100
        /*02ca*/ 	.byte	0x04
	.zero		1


	//   ....[28]....
        /*02cc*/ 	.word	0x00000c20
        /*02d0*/ 	.word	0x000000ff
        /*02d4*/ 	.word	0x000000d8
        /*02d8*/ 	.short	0x0100
        /*02da*/ 	.byte	0x04
	.zero		1


	//   ....[29]....
        /*02dc*/ 	.word	0x00000c30
        /*02e0*/ 	.word	0x000000ff
        /*02e4*/ 	.word	0x000000f8
        /*02e8*/ 	.short	0x0100
        /*02ea*/ 	.byte	0x04
	.zero		1


	//   ....[30]....
        /*02ec*/ 	.word	0x00000c40
        /*02f0*/ 	.word	0x000000ff
        /*02f4*/ 	.word	0x000000e0
        /*02f8*/ 	.short	0x0100
        /*02fa*/ 	.byte	0x04
	.zero		1


	//   ....[31]....
        /*02fc*/ 	.word	0x00000c50
        /*0300*/ 	.word	0x000000ff
        /*0304*/ 	.word	0x00000100
        /*0308*/ 	.short	0x0100
        /*030a*/ 	.byte	0x04
	.zero		1


	//   ....[32]....
        /*030c*/ 	.word	0x00000c60
        /*0310*/ 	.word	0x000000ff
        /*0314*/ 	.word	0x000000e8
        /*0318*/ 	.short	0x0100
        /*031a*/ 	.byte	0x04
	.zero		1


	//   ....[33]....
        /*031c*/ 	.word	0x00000c70
        /*0320*/ 	.word	0x000000ff
        /*0324*/ 	.word	0x00000108
        /*0328*/ 	.short	0x0100
        /*032a*/ 	.byte	0x04
	.zero		1


	//   ....[34]....
        /*032c*/ 	.word	0x00000d60
        /*0330*/ 	.word	0x000000ff
        /*0334*/ 	.word	0x00000110
        /*0338*/ 	.short	0x0100
        /*033a*/ 	.byte	0x04
	.zero		1


	//   ....[35]....
        /*033c*/ 	.word	0x00000d70
        /*0340*/ 	.word	0x000000ff
        /*0344*/ 	.word	0x00000120
        /*0348*/ 	.short	0x0100
        /*034a*/ 	.byte	0x04
	.zero		1


	//   ....[36]....
        /*034c*/ 	.word	0x00000d80
        /*0350*/ 	.word	0x000000ff
        /*0354*/ 	.word	0x00000118
        /*0358*/ 	.short	0x0100
        /*035a*/ 	.byte	0x04
	.zero		1


	//   ....[37]....
        /*035c*/ 	.word	0x00000d90
        /*0360*/ 	.word	0x000000ff
        /*0364*/ 	.word	0x00000128
        /*0368*/ 	.short	0x0100
        /*036a*/ 	.byte	0x04
	.zero		1


	//   ....[38]....
        /*036c*/ 	.word	0x00001a20
        /*0370*/ 	.word	0x00000003
        /*0374*/ 	.word	0x00000120
        /*0378*/ 	.short	0x010a
        /*037a*/ 	.byte	0xff
	.zero		1


	//   ....[39]....
        /*037c*/ 	.word	0x00001a50
        /*0380*/ 	.word	0x00000003
        /*0384*/ 	.word	0x00000110
        /*0388*/ 	.short	0x0101
        /*038a*/ 	.byte	0xff
	.zero		1


	//   ....[40]....
        /*038c*/ 	.word	0x00001b20
        /*0390*/ 	.word	0x000000ff
        /*0394*/ 	.word	0x00000030
        /*0398*/ 	.short	0x010a
        /*039a*/ 	.byte	0x04
	.zero		1


	//   ....[41]....
        /*039c*/ 	.word	0x00001ba0
        /*03a0*/ 	.word	0x000000ff
        /*03a4*/ 	.word	0x00000030
        /*03a8*/ 	.short	0x010a
        /*03aa*/ 	.byte	0x21
	.zero		1


	//   ....[42]....
        /*03ac*/ 	.word	0x00001d40
        /*03b0*/ 	.word	0x000000ff
        /*03b4*/ 	.word	0x00000030
        /*03b8*/ 	.short	0x010a
        /*03ba*/ 	.byte	0x08
	.zero		1


	//   ....[43]....
        /*03bc*/ 	.word	0x00001e50
        /*03c0*/ 	.word	0x000000ff
        /*03c4*/ 	.word	0x000000a8
        /*03c8*/ 	.short	0x0101
        /*03ca*/ 	.byte	0x06
	.zero		1


	//   ....[44]....
        /*03cc*/ 	.word	0x00001e70
        /*03d0*/ 	.word	0x000000ff
        /*03d4*/ 	.word	0x00000030
        /*03d8*/ 	.short	0x010a
        /*03da*/ 	.byte	0x04
	.zero		1


	//   ....[45]....
        /*03dc*/ 	.word	0x00001ef0
        /*03e0*/ 	.word	0x000000ff
        /*03e4*/ 	.word	0x00000030
        /*03e8*/ 	.short	0x010a
        /*03ea*/ 	.byte	0x11
	.zero		1


	//   ....[46]....
        /*03ec*/ 	.word	0x00002090
        /*03f0*/ 	.word	0x000000ff
        /*03f4*/ 	.word	0x00000030
        /*03f8*/ 	.short	0x010a
        /*03fa*/ 	.byte	0x07
	.zero		1


	//   ....[47]....
        /*03fc*/ 	.word	0x000021d0
        /*0400*/ 	.word	0x00000003
        /*0404*/ 	.word	0x000000b0
        /*0408*/ 	.short	0x010a
        /*040a*/ 	.byte	0xff
	.zero		1


	//   ....[48]....
        /*040c*/ 	.word	0x00002320
        /*0410*/ 	.word	0x00000000
        /*0414*/ 	.word	0x00000000
        /*0418*/ 	.short	0x0101
        /*041a*/ 	.byte	0xff
	.zero		1


	//   ....[49]....
        /*041c*/ 	.word	0x000028d0
        /*0420*/ 	.word	0x000000ff
        /*0424*/ 	.word	0x00000000
        /*0428*/ 	.short	0x010a
        /*042a*/ 	.byte	0x04
	.zero		1


	//   ....[50]....
        /*042c*/ 	.word	0x00002960
        /*0430*/ 	.word	0x000000ff
        /*0434*/ 	.word	0x00000000
        /*0438*/ 	.short	0x010a
        /*043a*/ 	.byte	0x05
	.zero		1


	//   ....[51]....
        /*043c*/ 	.word	0x000029f0
        /*0440*/ 	.word	0x000000ff
        /*0444*/ 	.word	0x00000000
        /*0448*/ 	.short	0x010a
        /*044a*/ 	.byte	0x05
	.zero		1


	//   ....[52]....
        /*044c*/ 	.word	0x00002a80
        /*0450*/ 	.word	0x000000ff
        /*0454*/ 	.word	0x00000000
        /*0458*/ 	.short	0x010a
        /*045a*/ 	.byte	0x05
	.zero		1


	//   ....[53]....
        /*045c*/ 	.word	0x00002b10
        /*0460*/ 	.word	0x000000ff
        /*0464*/ 	.word	0x00000000
        /*0468*/ 	.short	0x010a
        /*046a*/ 	.byte	0x05
	.zero		1


	//   ....[54]....
        /*046c*/ 	.word	0x00002bb0
        /*0470*/ 	.word	0x00000000
        /*0474*/ 	.word	0x00000000
        /*0478*/ 	.short	0x010a
        /*047a*/ 	.byte	0xff
	.zero		1


	//   ....[55]....
        /*047c*/ 	.word	0x00002cd0
        /*0480*/ 	.word	0x00000002
        /*0484*/ 	.word	0x00000110
        /*0488*/ 	.short	0x010a
        /*048a*/ 	.byte	0xff
	.zero		1


	//   ....[56]....
        /*048c*/ 	.word	0x00002d30
        /*0490*/ 	.word	0x00000004
        /*0494*/ 	.word	0x00000000
        /*0498*/ 	.short	0x0101
        /*049a*/ 	.byte	0xff
	.zero		1


	//   ....[57]....
        /*049c*/ 	.word	0x00002d50
        /*04a0*/ 	.word	0x000000ff
        /*04a4*/ 	.word	0x000000c0
        /*04a8*/ 	.short	0x010a
        /*04aa*/ 	.byte	0x04
	.zero		1


	//   ....[58]....
        /*04ac*/ 	.word	0x00002e70
        /*04b0*/ 	.word	0x00000002
        /*04b4*/ 	.word	0x000000b0
        /*04b8*/ 	.short	0x010a
        /*04ba*/ 	.byte	0xff
	.zero		1


	//   ....[59]....
        /*04bc*/ 	.word	0x00002f80
        /*04c0*/ 	.word	0x00000002
        /*04c4*/ 	.word	0x00000000
        /*04c8*/ 	.short	0x0101
        /*04ca*/ 	.byte	0xff
	.zero		1


	//   ....[60]....
        /*04cc*/ 	.word	0x00003010
        /*04d0*/ 	.word	0x000000ff
        /*04d4*/ 	.word	0x000000c0
        /*04d8*/ 	.short	0x0106
        /*04da*/ 	.byte	0x04
	.zero		1


	//   ....[61]....
        /*04dc*/ 	.word	0x00003030
        /*04e0*/ 	.word	0x000000ff
        /*04e4*/ 	.word	0x000000c0
        /*04e8*/ 	.short	0x010a
        /*04ea*/ 	.byte	0x04
	.zero		1


	//   ....[62]....
        /*04ec*/ 	.word	0x000030c0
        /*04f0*/ 	.word	0x000000ff
        /*04f4*/ 	.word	0x000000c0
        /*04f8*/ 	.short	0x0106
        /*04fa*/ 	.byte	0x07
	.zero		1


	//   ....[63]....
        /*04fc*/ 	.word	0x00003100
        /*0500*/ 	.word	0x00000000
        /*0504*/ 	.word	0x000000c0
        /*0508*/ 	.short	0x010a
        /*050a*/ 	.byte	0xff
	.zero		1


	//   ....[64]....
        /*050c*/ 	.word	0x00003650
        /*0510*/ 	.word	0x00000000
        /*0514*/ 	.word	0x000000b0
        /*0518*/ 	.short	0x010a
        /*051a*/ 	.byte	0xff
	.zero		1


	//   ....[65]....
        /*051c*/ 	.word	0x00003760
        /*0520*/ 	.word	0x00000003
        /*0524*/ 	.word	0x00000000
        /*0528*/ 	.short	0x0101
        /*052a*/ 	.byte	0xff
	.zero		1


	//   ....[66]....
        /*052c*/ 	.word	0x00003770
        /*0530*/ 	.word	0x000000ff
        /*0534*/ 	.word	0x00000000
        /*0538*/ 	.short	0x010a
        /*053a*/ 	.byte	0x04
	.zero		1


	//   ....[67]....
        /*053c*/ 	.word	0x00003790
        /*0540*/ 	.word	0x000000ff
        /*0544*/ 	.word	0x000000f0
        /*0548*/ 	.short	0x010a
        /*054a*/ 	.byte	0x1e
	.zero		1


	//   ....[68]....
        /*054c*/ 	.word	0x00003860
        /*0550*/ 	.word	0x000000ff
        /*0554*/ 	.word	0x00000000
        /*0558*/ 	.short	0x010a
        /*055a*/ 	.byte	0x05
	.zero		1


	//   ....[69]....
        /*055c*/ 	.word	0x000039a0
        /*0560*/ 	.word	0x000000ff
        /*0564*/ 	.word	0x00000000
        /*0568*/ 	.short	0x010a
        /*056a*/ 	.byte	0x04
	.zero		1


	//   ....[70]....
        /*056c*/ 	.word	0x00003c30
        /*0570*/ 	.word	0x000000ff
        /*0574*/ 	.word	0x00000000
        /*0578*/ 	.short	0x010a
        /*057a*/ 	.byte	0x04
	.zero		1


	//   ....[71]....
        /*057c*/ 	.word	0x00003cc0
        /*0580*/ 	.word	0x000000ff
        /*0584*/ 	.word	0x00000000
        /*0588*/ 	.short	0x010a
        /*058a*/ 	.byte	0x05
	.zero		1


	//   ....[72]....
        /*058c*/ 	.word	0x00003d50
        /*0590*/ 	.word	0x000000ff
        /*0594*/ 	.word	0x00000000
        /*0598*/ 	.short	0x010a
        /*059a*/ 	.byte	0x05
	.zero		1


	//   ....[73]....
        /*059c*/ 	.word	0x00003de0
        /*05a0*/ 	.word	0x000000ff
        /*05a4*/ 	.word	0x00000000
        /*05a8*/ 	.short	0x010a
        /*05aa*/ 	.byte	0x04
	.zero		1


	//   ....[74]....
        /*05ac*/ 	.word	0x000042b0
        /*05b0*/ 	.word	0x0000000c
        /*05b4*/ 	.word	0x000000b0
        /*05b8*/ 	.short	0x010a
        /*05ba*/ 	.byte	0xff
	.zero		1


	//   ....[75]....
        /*05bc*/ 	.word	0x00004420
        /*05c0*/ 	.word	0x00000000
        /*05c4*/ 	.word	0x00000000
        /*05c8*/ 	.short	0x0101
        /*05ca*/ 	.byte	0xff
	.zero		1


	//   ....[76]....
        /*05cc*/ 	.word	0x000048b0
        /*05d0*/ 	.word	0x000000ff
        /*05d4*/ 	.word	0x000000a8
        /*05d8*/ 	.short	0x010a
        /*05da*/ 	.byte	0x15
	.zero		1


	//   ....[77]....
        /*05dc*/ 	.word	0x00004a30
        /*05e0*/ 	.word	0x000000ff
        /*05e4*/ 	.word	0x00000080
        /*05e8*/ 	.short	0x010a
        /*05ea*/ 	.byte	0x15
	.zero		1


	//   ....[78]....
        /*05ec*/ 	.word	0x00004bb0
        /*05f0*/ 	.word	0x000000ff
        /*05f4*/ 	.word	0x00000060
        /*05f8*/ 	.short	0x010b
        /*05fa*/ 	.byte	0x15
	.zero		1


	//   ....[79]....
        /*05fc*/ 	.word	0x00004bc0
        /*0600*/ 	.word	0x000000ff
        /*0604*/ 	.word	0x00000000
        /*0608*/ 	.short	0x0101
        /*060a*/ 	.byte	0x06
	.zero		1


	//   ....[80]....
        /*060c*/ 	.word	0x00004bd0
        /*0610*/ 	.word	0x000000ff
        /*0614*/ 	.word	0x00000088
        /*0618*/ 	.short	0x010a
        /*061a*/ 	.byte	0x15
	.zero		1


	//   ....[81]....
        /*061c*/ 	.word	0x00004d30
        /*0620*/ 	.word	0x000000ff
        /*0624*/ 	.word	0x00000068
        /*0628*/ 	.short	0x010b
        /*062a*/ 	.byte	0x15
	.zero		1


	//   ....[82]....
        /*062c*/ 	.word	0x00004d40
        /*0630*/ 	.word	0x000000ff
        /*0634*/ 	.word	0x00000000
        /*0638*/ 	.short	0x0101
        /*063a*/ 	.byte	0x06
	.zero		1


	//   ....[83]....
        /*063c*/ 	.word	0x00004d50
        /*0640*/ 	.word	0x000000ff
        /*0644*/ 	.word	0x00000090
        /*0648*/ 	.short	0x010a
        /*064a*/ 	.byte	0x15
	.zero		1


	//   ....[84]....
        /*064c*/ 	.word	0x00004ea0
        /*0650*/ 	.word	0x000000ff
        /*0654*/ 	.word	0x00000070
        /*0658*/ 	.short	0x010b
        /*065a*/ 	.byte	0x15
	.zero		1


	//   ....[85]....
        /*065c*/ 	.word	0x00004eb0
        /*0660*/ 	.word	0x000000ff
        /*0664*/ 	.word	0x00000000
        /*0668*/ 	.short	0x0101
        /*066a*/ 	.byte	0x06
	.zero		1


	//   ....[86]....
        /*066c*/ 	.word	0x00004ec0
        /*0670*/ 	.word	0x000000ff
        /*0674*/ 	.word	0x00000098
        /*0678*/ 	.short	0x010a
        /*067a*/ 	.byte	0x15
	.zero		1


	//   ....[87]....
        /*067c*/ 	.word	0x000050b0
        /*0680*/ 	.word	0x000000ff
        /*0684*/ 	.word	0x00000078
        /*0688*/ 	.short	0x010b
        /*068a*/ 	.byte	0x15
	.zero		1


	//   ....[88]....
        /*068c*/ 	.word	0x000050c0
        /*0690*/ 	.word	0x000000ff
        /*0694*/ 	.word	0x00000000
        /*0698*/ 	.short	0x0101
        /*069a*/ 	.byte	0x25
	.zero		1


	//   ....[89]....
        /*069c*/ 	.word	0x000050f0
        /*06a0*/ 	.word	0x000000ff
        /*06a4*/ 	.word	0x00000080
        /*06a8*/ 	.short	0x010a
        /*06aa*/ 	.byte	0x15
	.zero		1


	//   ....[90]....
        /*06ac*/ 	.word	0x00005110
        /*06b0*/ 	.word	0x000000ff
        /*06b4*/ 	.word	0x00000088
        /*06b8*/ 	.short	0x010a
        /*06ba*/ 	.byte	0x15
	.zero		1


	//   ....[91]....
        /*06bc*/ 	.word	0x00005130
        /*06c0*/ 	.word	0x000000ff
        /*06c4*/ 	.word	0x00000090
        /*06c8*/ 	.short	0x010a
        /*06ca*/ 	.byte	0x15
	.zero		1


	//   ....[92]....
        /*06cc*/ 	.word	0x00005170
        /*06d0*/ 	.word	0x00000000
        /*06d4*/ 	.word	0x00000098
        /*06d8*/ 	.short	0x010a
        /*06da*/ 	.byte	0xff
	.zero		1


	//   ....[93]....
        /*06dc*/ 	.word	0x00005480
        /*06e0*/ 	.word	0x00000003
        /*06e4*/ 	.word	0x000000b0
        /*06e8*/ 	.short	0x010a
        /*06ea*/ 	.byte	0xff
	.zero		1


	//   ....[94]....
        /*06ec*/ 	.word	0x00005600
        /*06f0*/ 	.word	0x00000000
        /*06f4*/ 	.word	0x00000000
        /*06f8*/ 	.short	0x0101
        /*06fa*/ 	.byte	0xff
	.zero		1


	//   ....[95]....
        /*06fc*/ 	.word	0x00006170
        /*0700*/ 	.word	0x000000ff
        /*0704*/ 	.word	0x00000060
        /*0708*/ 	.short	0x010a
        /*070a*/ 	.byte	0x2c
	.zero		1


	//   ....[96]....
        /*070c*/ 	.word	0x000061b0
        /*0710*/ 	.word	0x00000063
        /*0714*/ 	.word	0x000000d0
        /*0718*/ 	.short	0x010a
        /*071a*/ 	.byte	0xff
	.zero		1


	//   ....[97]....
        /*071c*/ 	.word	0x000062a0
        /*0720*/ 	.word	0x000000ff
        /*0724*/ 	.word	0x00000060
        /*0728*/ 	.short	0x010a
        /*072a*/ 	.byte	0x2c
	.zero		1


	//   ....[98]....
        /*072c*/ 	.word	0x00006390
        /*0730*/ 	.word	0x00000063
        /*0734*/ 	.word	0x000000d0
        /*0738*/ 	.short	0x010a
        /*073a*/ 	.byte	0xff
	.zero		1


	//   ....[99]....
        /*073c*/ 	.word	0x00006e60
        /*0740*/ 	.word	0x00000000
        /*0744*/ 	.word	0x00000000
        /*0748*/ 	.short	0x0101
        /*074a*/ 	.byte	0xff
	.zero		1


	//   ....[100]....
        /*074c*/ 	.word	0x00006e70
        /*0750*/ 	.word	0x00000003
        /*0754*/ 	.word	0x00000060
        /*0758*/ 	.short	0x010a
        /*075a*/ 	.byte	0xff
	.zero		1


	//   ....[101]....
        /*075c*/ 	.word	0x00006f50
        /*0760*/ 	.word	0x00000003
        /*0764*/ 	.word	0x00000060
        /*0768*/ 	.short	0x010a
        /*076a*/ 	.byte	0xff
	.zero		1


	//   ....[102]....
        /*076c*/ 	.word	0x00007ac0
        /*0770*/ 	.word	0x0000003d
        /*0774*/ 	.word	0x00000000
        /*0778*/ 	.short	0x0101
        /*077a*/ 	.byte	0xff
	.zero		1


	//   ....[103]....
        /*077c*/ 	.word	0x00007ae0
        /*0780*/ 	.word	0x0000003e
        /*0784*/ 	.word	0x00000060
        /*0788*/ 	.short	0x010a
        /*078a*/ 	.byte	0xff
	.zero		1


	//   ....[104]....
        /*078c*/ 	.word	0x00007bb0
        /*0790*/ 	.word	0x0000003e
        /*0794*/ 	.word	0x00000060
        /*0798*/ 	.short	0x010a
        /*079a*/ 	.byte	0xff
	.zero		1


	//   ....[105]....
        /*079c*/ 	.word	0x00008720
        /*07a0*/ 	.word	0x0000003d
        /*07a4*/ 	.word	0x00000000
        /*07a8*/ 	.short	0x0101
        /*07aa*/ 	.byte	0xff
	.zero		1


	//   ....[106]....
        /*07ac*/ 	.word	0x00008740
        /*07b0*/ 	.word	0x0000003e
        /*07b4*/ 	.word	0x00000060
        /*07b8*/ 	.short	0x010a
        /*07ba*/ 	.byte	0xff
	.zero		1


	//   ....[107]....
        /*07bc*/ 	.word	0x00008810
        /*07c0*/ 	.word	0x0000003e
        /*07c4*/ 	.word	0x00000060
        /*07c8*/ 	.short	0x010a
        /*07ca*/ 	.byte	0xff
	.zero		1


	//   ....[108]....
        /*07cc*/ 	.word	0x00008b50
        /*07d0*/ 	.word	0x000000ff
        /*07d4*/ 	.word	0x00000000
        /*07d8*/ 	.short	0x0101
        /*07da*/ 	.byte	0x04
	.zero		1


	//   ....[109]....
        /*07dc*/ 	.word	0x000093e0
        /*07e0*/ 	.word	0x00000002
        /*07e4*/ 	.word	0x00000000
        /*07e8*/ 	.short	0x0101
        /*07ea*/ 	.byte	0xff
	.zero		1


	//   ....[110]....
        /*07ec*/ 	.word	0x00009670
        /*07f0*/ 	.word	0x000000ff
        /*07f4*/ 	.word	0x00000000
        /*07f8*/ 	.short	0x0101
        /*07fa*/ 	.byte	0x04
	.zero		1


	//   ....[111]....
        /*07fc*/ 	.word	0x00009690
        /*0800*/ 	.word	0x00000003
        /*0804*/ 	.word	0x00000120
        /*0808*/ 	.short	0x010a
        /*080a*/ 	.byte	0xff
	.zero		1


	//   ....[112]....
        /*080c*/ 	.word	0x000096f0
        /*0810*/ 	.word	0x00000000
        /*0814*/ 	.word	0x00000030
        /*0818*/ 	.short	0x010a
        /*081a*/ 	.byte	0xff
	.zero		1


	//   ....[113]....
        /*081c*/ 	.word	0x00009750
        /*0820*/ 	.word	0x00000000
        /*0824*/ 	.word	0x00000030
        /*0828*/ 	.short	0x010a
        /*082a*/ 	.byte	0xff
	.zero		1


	//   ....[114]....
        /*082c*/ 	.word	0x000097a0
        /*0830*/ 	.word	0x00000003
        /*0834*/ 	.word	0x000000b0
        /*0838*/ 	.short	0x010a
        /*083a*/ 	.byte	0xff
	.zero		1


	//   ....[115]....
        /*083c*/ 	.word	0x00009800
        /*0840*/ 	.word	0x00000000
        /*0844*/ 	.word	0x00000000
        /*0848*/ 	.short	0x010a
        /*084a*/ 	.byte	0xff
	.zero		1


	//   ....[116]....
        /*084c*/ 	.word	0x00009860
        /*0850*/ 	.word	0x00000000
        /*0854*/ 	.word	0x00000000
        /*0858*/ 	.short	0x010a
        /*085a*/ 	.byte	0xff
	.zero		1


	//   ....[117]....
        /*085c*/ 	.word	0x000098c0
        /*0860*/ 	.word	0x00000000
        /*0864*/ 	.word	0x00000000
        /*0868*/ 	.short	0x010a
        /*086a*/ 	.byte	0xff
	.zero		1


	//   ....[118]....
        /*086c*/ 	.word	0x00009920
        /*0870*/ 	.word	0x00000000
        /*0874*/ 	.word	0x00000000
        /*0878*/ 	.short	0x010a
        /*087a*/ 	.byte	0xff
	.zero		1


	//   ....[119]....
        /*087c*/ 	.word	0x00009980
        /*0880*/ 	.word	0x00000000
        /*0884*/ 	.word	0x00000000
        /*0888*/ 	.short	0x010a
        /*088a*/ 	.byte	0xff
	.zero		1


	//   ....[120]....
        /*088c*/ 	.word	0x000099d0
        /*0890*/ 	.word	0x00000002
        /*0894*/ 	.word	0x00000110
        /*0898*/ 	.short	0x010a
        /*089a*/ 	.byte	0xff
	.zero		1


	//   ....[121]....
        /*089c*/ 	.word	0x00009a30
        /*08a0*/ 	.word	0x00000002
        /*08a4*/ 	.word	0x000000c0
        /*08a8*/ 	.short	0x010a
        /*08aa*/ 	.byte	0xff
	.zero		1


	//   ....[122]....
        /*08ac*/ 	.word	0x00009a80
        /*08b0*/ 	.word	0x00000002
        /*08b4*/ 	.word	0x000000b0
        /*08b8*/ 	.short	0x010a
        /*08ba*/ 	.byte	0xff
	.zero		1


	//   ....[123]....
        /*08bc*/ 	.word	0x00009ae0
        /*08c0*/ 	.word	0x00000000
        /*08c4*/ 	.word	0x000000c0
        /*08c8*/ 	.short	0x010a
        /*08ca*/ 	.byte	0xff
	.zero		1


	//   ....[124]....
        /*08cc*/ 	.word	0x00009b30
        /*08d0*/ 	.word	0x00000000
        /*08d4*/ 	.word	0x000000b0
        /*08d8*/ 	.short	0x010a
        /*08da*/ 	.byte	0xff
	.zero		1


	//   ....[125]....
        /*08dc*/ 	.word	0x00009b90
        /*08e0*/ 	.word	0x00000003
        /*08e4*/ 	.word	0x000000f0
        /*08e8*/ 	.short	0x010a
        /*08ea*/ 	.byte	0xff
	.zero		1


	//   ....[126]....
        /*08ec*/ 	.word	0x00009bf0
        /*08f0*/ 	.word	0x00000000
        /*08f4*/ 	.word	0x00000000
        /*08f8*/ 	.short	0x010a
        /*08fa*/ 	.byte	0xff
	.zero		1


	//   ....[127]....
        /*08fc*/ 	.word	0x00009c50
        /*0900*/ 	.word	0x00000000
        /*0904*/ 	.word	0x00000000
        /*0908*/ 	.short	0x010a
        /*090a*/ 	.byte	0xff
	.zero		1


	//   ....[128]....
        /*090c*/ 	.word	0x00009cb0
        /*0910*/ 	.word	0x00000000
        /*0914*/ 	.word	0x00000000
        /*0918*/ 	.short	0x010a
        /*091a*/ 	.byte	0xff
	.zero		1


	//   ....[129]....
        /*091c*/ 	.word	0x00009d10
        /*0920*/ 	.word	0x00000000
        /*0924*/ 	.word	0x00000000
        /*0928*/ 	.short	0x010a
        /*092a*/ 	.byte	0xff
	.zero		1


	//   ....[130]....
        /*092c*/ 	.word	0x00009d70
        /*0930*/ 	.word	0x00000000
        /*0934*/ 	.word	0x00000000
        /*0938*/ 	.short	0x010a
        /*093a*/ 	.byte	0xff
	.zero		1


	//   ....[131]....
        /*093c*/ 	.word	0x00009dc0
        /*0940*/ 	.word	0x0000000c
        /*0944*/ 	.word	0x000000b0
        /*0948*/ 	.short	0x010a
        /*094a*/ 	.byte	0xff
	.zero		1


	//   ....[132]....
        /*094c*/ 	.word	0x00009e20
        /*0950*/ 	.word	0x00000000
        /*0954*/ 	.word	0x000000a8
        /*0958*/ 	.short	0x010a
        /*095a*/ 	.byte	0xff
	.zero		1


	//   ....[133]....
        /*095c*/ 	.word	0x00009e80
        /*0960*/ 	.word	0x00000000
        /*0964*/ 	.word	0x00000080
        /*0968*/ 	.short	0x010a
        /*096a*/ 	.byte	0xff
	.zero		1


	//   ....[134]....
        /*096c*/ 	.word	0x00009ee0
        /*0970*/ 	.word	0x00000000
        /*0974*/ 	.word	0x00000088
        /*0978*/ 	.short	0x010a
        /*097a*/ 	.byte	0xff
	.zero		1


	//   ....[135]....
        /*097c*/ 	.word	0x00009f40
        /*0980*/ 	.word	0x00000000
        /*0984*/ 	.word	0x00000090
        /*0988*/ 	.short	0x010a
        /*098a*/ 	.byte	0xff
	.zero		1


	//   ....[136]....
        /*098c*/ 	.word	0x00009fa0
        /*0990*/ 	.word	0x00000000
        /*0994*/ 	.word	0x00000098
        /*0998*/ 	.short	0x010a
        /*099a*/ 	.byte	0xff
	.zero		1


	//   ....[137]....
        /*099c*/ 	.word	0x0000a000
        /*09a0*/ 	.word	0x00000000
        /*09a4*/ 	.word	0x00000080
        /*09a8*/ 	.short	0x010a
        /*09aa*/ 	.byte	0xff
	.zero		1


	//   ....[138]....
        /*09ac*/ 	.word	0x0000a060
        /*09b0*/ 	.word	0x00000000
        /*09b4*/ 	.word	0x00000088
        /*09b8*/ 	.short	0x010a
        /*09ba*/ 	.byte	0xff
	.zero		1


	//   ....[139]....
        /*09bc*/ 	.word	0x0000a0c0
        /*09c0*/ 	.word	0x00000000
        /*09c4*/ 	.word	0x00000090
        /*09c8*/ 	.short	0x010a
        /*09ca*/ 	.byte	0xff
	.zero		1


	//   ....[140]....
        /*09cc*/ 	.word	0x0000a110
        /*09d0*/ 	.word	0x00000003
        /*09d4*/ 	.word	0x000000b0
        /*09d8*/ 	.short	0x010a
        /*09da*/ 	.byte	0xff
	.zero		1


	//   ....[141]....
        /*09dc*/ 	.word	0x0000a170
        /*09e0*/ 	.word	0x00000002
        /*09e4*/ 	.word	0x00000060
        /*09e8*/ 	.short	0x010a
        /*09ea*/ 	.byte	0xff
	.zero		1


	//   ....[142]....
        /*09ec*/ 	.word	0x0000a1c0
        /*09f0*/ 	.word	0x00000063
        /*09f4*/ 	.word	0x000000d0
        /*09f8*/ 	.short	0x010a
        /*09fa*/ 	.byte	0xff
	.zero		1


	//   ....[143]....
        /*09fc*/ 	.word	0x0000a210
        /*0a00*/ 	.word	0x00000003
        /*0a04*/ 	.word	0x00000060
        /*0a08*/ 	.short	0x010a
        /*0a0a*/ 	.byte	0xff
	.zero		1


	//   ....[144]....
        /*0a0c*/ 	.word	0x0000a260
        /*0a10*/ 	.word	0x0000003e
        /*0a14*/ 	.word	0x00000060
        /*0a18*/ 	.short	0x010a
        /*0a1a*/ 	.byte	0xff
	.zero		1


	//   ....[145]....
        /*0a1c*/ 	.word	0x0000a2b0
        /*0a20*/ 	.word	0x0000003e
        /*0a24*/ 	.word	0x00000060
        /*0a28*/ 	.short	0x010a
        /*0a2a*/ 	.byte	0xff
	.zero		1


	//----- nvinfo : EIATTR_NUM_MBARRIERS
	.align		4
.L_47:
        /*0a2c*/ 	.byte	0x03, 0x38
        /*0a2e*/ 	.short	0x0026


	//----- nvinfo : EIATTR_EXIT_INSTR_OFFSETS
	.align		4
        /*0a30*/ 	.byte	0x04, 0x1c
        /*0a32*/ 	.short	(.L_49 - .L_48)


	//   ....[0]....
.L_48:
        /*0a34*/ 	.word	0x00002be0


	//   ....[1]....
        /*0a38*/ 	.word	0x000030d0


	//   ....[2]....
        /*0a3c*/ 	.word	0x00003130


	//   ....[3]....
        /*0a40*/ 	.word	0x00004040


	//   ....[4]....
        /*0a44*/ 	.word	0x000051a0


	//   ....[5]....
        /*0a48*/ 	.word	0x000051e0


	//   ....[6]....
        /*0a4c*/ 	.word	0x00009560


	//   ....[7]....
        /*0a50*/ 	.word	0x000095e0


	//   ....[8]....
        /*0a54*/ 	.word	0x00009610


	//   ....[9]....
        /*0a58*/ 	.word	0x00009680


	//----- nvinfo : EIATTR_MAX_THREADS
	.align		4
.L_49:
        /*0a5c*/ 	.byte	0x04, 0x05
        /*0a5e*/ 	.short	(.L_51 - .L_50)
.L_50:
        /*0a60*/ 	.word	0x00000100
        /*0a64*/ 	.word	0x00000001
        /*0a68*/ 	.word	0x00000001


	//----- nvinfo : EIATTR_CRS_STACK_SIZE
	.align		4
.L_51:
        /*0a6c*/ 	.byte	0x04, 0x1e
        /*0a6e*/ 	.short	(.L_53 - .L_52)
.L_52:
        /*0a70*/ 	.word	0x00000000


	//----- nvinfo : EIATTR_CBANK_PARAM_SIZE
	.align		4
.L_53:
        /*0a74*/ 	.byte	0x03, 0x19
        /*0a76*/ 	.short	0x0800


	//----- nvinfo : EIATTR_PARAM_CBANK
	.align		4
        /*0a78*/ 	.byte	0x04, 0x0a
        /*0a7a*/ 	.short	(.L_55 - .L_54)
	.align		4
.L_54:
        /*0a7c*/ 	.word	index@(.nv.constant0._ZN7cutlass13device_kernelINS_4gemm6kernel13GemmUniversalIN4cute5tupleIJiiiiEEENS1_10collective13CollectiveMmaINS1_35MainloopSm100TmaUmmaWarpSpecializedILi6ELi2ELi4ENS5_IJNS4_1CILi1EEENSA_ILi8EEESB_EEEEENS5_IJNSA_ILi128EEESF_NSA_ILi64EEEEEENS_6half_tENS5_IJlSB_lEEESI_SJ_NS4_8TiledMMAINS4_8MMA_AtomIJNS4_20SM100_MMA_F16BF16_SSISI_SI_fLi128ELi128ELNS4_4UMMA5MajorE0ELSO_0ELNSN_7ScaleInE0ELSP_0EEEEEENS4_6LayoutINS5_IJSB_SB_SB_EEENS5_IJNSA_ILi0EEESU_SU_EEEEENS5_IJNS4_10UnderscoreESX_SX_EEEEENS4_23SM90_TMA_LOAD_MULTICASTENS4_14ComposedLayoutINS4_7SwizzleILi3ELi4ELi3EEENS4_18smem_ptr_flag_bitsILi16EEENSS_INS5_IJSC_SG_EEENS5_IJSG_SB_EEEEEEEvNS4_8identityENS4_13SM90_TMA_LOADES19_vS1A_EENS_8epilogue10collective18CollectiveEpilogueINS1D_23Sm100TmaWarpSpecializedILi4ELi2ELi32ELb1ELb0EEEJSH_NS5_IJNSS_ISF_SB_EENSS_INSA_ILi32EEESB_EEEEESI_SJ_SI_SJ_NS1D_6fusion15FusionCallbacksIS1H_NS1M_17LinearCombinationISI_fSI_fLNS_15FloatRoundStyleE2EEESH_S1L_JEEENS4_5SM1004TMEM4LOAD26SM100_TMEM_LOAD_32dp32b32xES1B_NS11_INS12_ILi2ELi4ELi3EEES15_NSS_INS5_IJSC_S1J_EEENS5_IJS1J_SB_EEEEEEENS4_39AutoVectorizingCopyWithAssumedAlignmentILi128EEENS4_14SM90_TMA_STOREES20_S22_S22_EEEvvEEEEvNT_6ParamsE)
        /*0a80*/ 	.short	0x0380
        /*0a82*/ 	.short	0x0800


	//----- nvinfo : EIATTR_SW_WAR
	.align		4
.L_55:
        /*0a84*/ 	.byte	0x04, 0x36
        /*0a86*/ 	.short	(.L_57 - .L_56)
.L_56:
        /*0a88*/ 	.word	0x00000008
.L_57:


//--------------------- .nv.callgraph             --------------------------
	.section	.nv.callgraph,"",@"SHT_CUDA_CALLGRAPH"
	.align	4
	.sectionentsize	8
	.align		4
        /*0000*/ 	.word	0x00000000
	.align		4
        /*0004*/ 	.word	0xffffffff
	.align		4
        /*0008*/ 	.word	index@(_ZN7cutlass13device_kernelINS_4gemm6kernel13GemmUniversalIN4cute5tupleIJiiiiEEENS1_10collective13CollectiveMmaINS1_35MainloopSm100TmaUmmaWarpSpecializedILi6ELi2ELi4ENS5_IJNS4_1CILi1EEENSA_ILi8EEESB_EEEEENS5_IJNSA_ILi128EEESF_NSA_ILi64EEEEEENS_6half_tENS5_IJlSB_lEEESI_SJ_NS4_8TiledMMAINS4_8MMA_AtomIJNS4_20SM100_MMA_F16BF16_SSISI_SI_fLi128ELi128ELNS4_4UMMA5MajorE0ELSO_0ELNSN_7ScaleInE0ELSP_0EEEEEENS4_6LayoutINS5_IJSB_SB_SB_EEENS5_IJNSA_ILi0EEESU_SU_EEEEENS5_IJNS4_10UnderscoreESX_SX_EEEEENS4_23SM90_TMA_LOAD_MULTICASTENS4_14ComposedLayoutINS4_7SwizzleILi3ELi4ELi3EEENS4_18smem_ptr_flag_bitsILi16EEENSS_INS5_IJSC_SG_EEENS5_IJSG_SB_EEEEEEEvNS4_8identityENS4_13SM90_TMA_LOADES19_vS1A_EENS_8epilogue10collective18CollectiveEpilogueINS1D_23Sm100TmaWarpSpecializedILi4ELi2ELi32ELb1ELb0EEEJSH_NS5_IJNSS_ISF_SB_EENSS_INSA_ILi32EEESB_EEEEESI_SJ_SI_SJ_NS1D_6fusion15FusionCallbacksIS1H_NS1M_17LinearCombinationISI_fSI_fLNS_15FloatRoundStyleE2EEESH_S1L_JEEENS4_5SM1004TMEM4LOAD26SM100_TMEM_LOAD_32dp32b32xES1B_NS11_INS12_ILi2ELi4ELi3EEES15_NSS_INS5_IJSC_S1J_EEENS5_IJS1J_SB_EEEEEEENS4_39AutoVectorizingCopyWithAssumedAlignmentILi128EEENS4_14SM90_TMA_STOREES20_S22_S22_EEEvvEEEEvNT_6ParamsE)
	.align		4
        /*000c*/ 	.word	index@(__assertfail)
	.align		4
        /*0010*/ 	.word	0x00000000
	.align		4
        /*0014*/ 	.word	0xfffffffe
	.align		4
        /*0018*/ 	.word	0x00000000
	.align		4
        /*001c*/ 	.word	0xfffffffd
	.align		4
        /*0020*/ 	.word	0x00000000
	.align		4
        /*0024*/ 	.word	0xfffffffc


//--------------------- .nv.constant4             --------------------------
	.section	.nv.constant4,"a",@progbits
	.align	8
	.align		8
.nv.constant4:
        /*0000*/ 	.dword	__assertfail
	.align		8
        /*0008*/ 	.dword	__unnamed_1
	.align		8
        /*0010*/ 	.dword	__unnamed_2
	.align		8
        /*0018*/ 	.dword	_ZN40_INTERNAL_4a52c730_4_k_cu_76c82cca_398724cuda3std3__45__cpo5beginE
	.align		8
        /*0020*/ 	.dword	_ZN40_INTERNAL_4a52c730_4_k_cu_76c82cca_398724cuda3std3__45__cpo3endE
	.align		8
        /*0028*/ 	.dword	_ZN40_INTERNAL_4a52c730_4_k_cu_76c82cca_398724cuda3std3__45__cpo6cbeginE
	.align		8
        /*0030*/ 	.dword	_ZN40_INTERNAL_4a52c730_4_k_cu_76c82cca_398724cuda3std3__45__cpo4cendE
	.align		8
        /*0038*/ 	.dword	_ZN40_INTERNAL_4a52c730_4_k_cu_76c82cca_398724cuda3std3__442_GLOBAL__N__4a52c730_4_k_cu_76c82cca_398726ignoreE
	.align		8
        /*0040*/ 	.dword	_ZN40_INTERNAL_4a52c730_4_k_cu_76c82cca_398724cuda3std3__419piecewise_constructE
	.align		8
        /*0048*/ 	.dword	_ZN40_INTERNAL_4a52c730_4_k_cu_76c82cca_398724cuda3std3__48in_placeE
	.align		8
        /*0050*/ 	.dword	_ZN40_INTERNAL_4a52c730_4_k_cu_76c82cca_398724cuda3std6ranges3__45__cpo4swapE
	.align		8
        /*0058*/ 	.dword	_ZN40_INTERNAL_4a52c730_4_k_cu_76c82cca_398724cuda3std6ranges3__45__cpo9iter_moveE
	.align		8
        /*0060*/ 	.dword	_ZN40_INTERNAL_4a52c730_4_k_cu_76c82cca_398724cute7productE
	.align		8
        /*0068*/ 	.dword	_ZN40_INTERNAL_4a52c730_4_k_cu_76c82cca_398724cute1_E
	.align		8
        /*0070*/ 	.dword	$str$25
	.align		8
        /*0078*/ 	.dword	$str$26
	.align		8
        /*0080*/ 	.dword	$str$27
	.align		8
        /*0088*/ 	.dword	$str$28


//--------------------- .text._ZN7cutlass13device_kernelINS_4gemm6kernel13GemmUniversalIN4cute5tupleIJiiiiEEENS1_10collective13CollectiveMmaINS1_35MainloopSm100TmaUmmaWarpSpecializedILi6ELi2ELi4ENS5_IJNS4_1CILi1EEENSA_ILi8EEESB_EEEEENS5_IJNSA_ILi128EEESF_NSA_ILi64EEEEEENS_6half_tENS5_IJlSB_lEEESI_SJ_NS4_8TiledMMAINS4_8MMA_AtomIJNS4_20SM100_MMA_F16BF16_SSISI_SI_fLi128ELi128ELNS4_4UMMA5MajorE0ELSO_0ELNSN_7ScaleInE0ELSP_0EEEEEENS4_6LayoutINS5_IJSB_SB_SB_EEENS5_IJNSA_ILi0EEESU_SU_EEEEENS5_IJNS4_10UnderscoreESX_SX_EEEEENS4_23SM90_TMA_LOAD_MULTICASTENS4_14ComposedLayoutINS4_7SwizzleILi3ELi4ELi3EEENS4_18smem_ptr_flag_bitsILi16EEENSS_INS5_IJSC_SG_EEENS5_IJSG_SB_EEEEEEEvNS4_8identityENS4_13SM90_TMA_LOADES19_vS1A_EENS_8epilogue10collective18CollectiveEpilogueINS1D_23Sm100TmaWarpSpecializedILi4ELi2ELi32ELb1ELb0EEEJSH_NS5_IJNSS_ISF_SB_EENSS_INSA_ILi32EEESB_EEEEESI_SJ_SI_SJ_NS1D_6fusion15FusionCallbacksIS1H_NS1M_17LinearCombinationISI_fSI_fLNS_15FloatRoundStyleE2EEESH_S1L_JEEENS4_5SM1004TMEM4LOAD26SM100_TMEM_LOAD_32dp32b32xES1B_NS11_INS12_ILi2ELi4ELi3EEES15_NSS_INS5_IJSC_S1J_EEENS5_IJS1J_SB_EEEEEEENS4_39AutoVectorizingCopyWithAssumedAlignmentILi128EEENS4_14SM90_TMA_STOREES20_S22_S22_EEEvvEEEEvNT_6ParamsE --------------------------
	.section	.text._ZN7cutlass13device_kernelINS_4gemm6kernel13GemmUniversalIN4cute5tupleIJiiiiEEENS1_10collective13CollectiveMmaINS1_35MainloopSm100TmaUmmaWarpSpecializedILi6ELi2ELi4ENS5_IJNS4_1CILi1EEENSA_ILi8EEESB_EEEEENS5_IJNSA_ILi128EEESF_NSA_ILi64EEEEEENS_6half_tENS5_IJlSB_lEEESI_SJ_NS4_8TiledMMAINS4_8MMA_AtomIJNS4_20SM100_MMA_F16BF16_SSISI_SI_fLi128ELi128ELNS4_4UMMA5MajorE0ELSO_0ELNSN_7ScaleInE0ELSP_0EEEEEENS4_6LayoutINS5_IJSB_SB_SB_EEENS5_IJNSA_ILi0EEESU_SU_EEEEENS5_IJNS4_10UnderscoreESX_SX_EEEEENS4_23SM90_TMA_LOAD_MULTICASTENS4_14ComposedLayoutINS4_7SwizzleILi3ELi4ELi3EEENS4_18smem_ptr_flag_bitsILi16EEENSS_INS5_IJSC_SG_EEENS5_IJSG_SB_EEEEEEEvNS4_8identityENS4_13SM90_TMA_LOADES19_vS1A_EENS_8epilogue10collective18CollectiveEpilogueINS1D_23Sm100TmaWarpSpecializedILi4ELi2ELi32ELb1ELb0EEEJSH_NS5_IJNSS_ISF_SB_EENSS_INSA_ILi32EEESB_EEEEESI_SJ_SI_SJ_NS1D_6fusion15FusionCallbacksIS1H_NS1M_17LinearCombinationISI_fSI_fLNS_15FloatRoundStyleE2EEESH_S1L_JEEENS4_5SM1004TMEM4LOAD26SM100_TMEM_LOAD_32dp32b32xES1B_NS11_INS12_ILi2ELi4ELi3EEES15_NSS_INS5_IJSC_S1J_EEENS5_IJS1J_SB_EEEEEEENS4_39AutoVectorizingCopyWithAssumedAlignmentILi128EEENS4_14SM90_TMA_STOREES20_S22_S22_EEEvvEEEEvNT_6ParamsE,"ax",@progbits
	.align	128
.text._ZN7cutlass13device_kernelINS_4gemm6kernel13GemmUniversalIN4cute5tupleIJiiiiEEENS1_10collective13CollectiveMmaINS1_35MainloopSm100TmaUmmaWarpSpecializedILi6ELi2ELi4ENS5_IJNS4_1CILi1EEENSA_ILi8EEESB_EEEEENS5_IJNSA_ILi128EEESF_NSA_ILi64EEEEEENS_6half_tENS5_IJlSB_lEEESI_SJ_NS4_8TiledMMAINS4_8MMA_AtomIJNS4_20SM100_MMA_F16BF16_SSISI_SI_fLi128ELi128ELNS4_4UMMA5MajorE0ELSO_0ELNSN_7ScaleInE0ELSP_0EEEEEENS4_6LayoutINS5_IJSB_SB_SB_EEENS5_IJNSA_ILi0EEESU_SU_EEEEENS5_IJNS4_10UnderscoreESX_SX_EEEEENS4_23SM90_TMA_LOAD_MULTICASTENS4_14ComposedLayoutINS4_7SwizzleILi3ELi4ELi3EEENS4_18smem_ptr_flag_bitsILi16EEENSS_INS5_IJSC_SG_EEENS5_IJSG_SB_EEEEEEEvNS4_8identityENS4_13SM90_TMA_LOADES19_vS1A_EENS_8epilogue10collective18CollectiveEpilogueINS1D_23Sm100TmaWarpSpecializedILi4ELi2ELi32ELb1ELb0EEEJSH_NS5_IJNSS_ISF_SB_EENSS_INSA_ILi32EEESB_EEEEESI_SJ_SI_SJ_NS1D_6fusion15FusionCallbacksIS1H_NS1M_17LinearCombinationISI_fSI_fLNS_15FloatRoundStyleE2EEESH_S1L_JEEENS4_5SM1004TMEM4LOAD26SM100_TMEM_LOAD_32dp32b32xES1B_NS11_INS12_ILi2ELi4ELi3EEES15_NSS_INS5_IJSC_S1J_EEENS5_IJS1J_SB_EEEEEEENS4_39AutoVectorizingCopyWithAssumedAlignmentILi128EEENS4_14SM90_TMA_STOREES20_S22_S22_EEEvvEEEEvNT_6ParamsE:
        .type           _ZN7cutlass13device_kernelINS_4gemm6kernel13GemmUniversalIN4cute5tupleIJiiiiEEENS1_10collective13CollectiveMmaINS1_35MainloopSm100TmaUmmaWarpSpecializedILi6ELi2ELi4ENS5_IJNS4_1CILi1EEENSA_ILi8EEESB_EEEEENS5_IJNSA_ILi128EEESF_NSA_ILi64EEEEEENS_6half_tENS5_IJlSB_lEEESI_SJ_NS4_8TiledMMAINS4_8MMA_AtomIJNS4_20SM100_MMA_F16BF16_SSISI_SI_fLi128ELi128ELNS4_4UMMA5MajorE0ELSO_0ELNSN_7ScaleInE0ELSP_0EEEEEENS4_6LayoutINS5_IJSB_SB_SB_EEENS5_IJNSA_ILi0EEESU_SU_EEEEENS5_IJNS4_10UnderscoreESX_SX_EEEEENS4_23SM90_TMA_LOAD_MULTICASTENS4_14ComposedLayoutINS4_7SwizzleILi3ELi4ELi3EEENS4_18smem_ptr_flag_bitsILi16EEENSS_INS5_IJSC_SG_EEENS5_IJSG_SB_EEEEEEEvNS4_8identityENS4_13SM90_TMA_LOADES19_vS1A_EENS_8epilogue10collective18CollectiveEpilogueINS1D_23Sm100TmaWarpSpecializedILi4ELi2ELi32ELb1ELb0EEEJSH_NS5_IJNSS_ISF_SB_EENSS_INSA_ILi32EEESB_EEEEESI_SJ_SI_SJ_NS1D_6fusion15FusionCallbacksIS1H_NS1M_17LinearCombinationISI_fSI_fLNS_15FloatRoundStyleE2EEESH_S1L_JEEENS4_5SM1004TMEM4LOAD26SM100_TMEM_LOAD_32dp32b32xES1B_NS11_INS12_ILi2ELi4ELi3EEES15_NSS_INS5_IJSC_S1J_EEENS5_IJS1J_SB_EEEEEEENS4_39AutoVectorizingCopyWithAssumedAlignmentILi128EEENS4_14SM90_TMA_STOREES20_S22_S22_EEEvvEEEEvNT_6ParamsE,@function
        .size           _ZN7cutlass13device_kernelINS_4gemm6kernel13GemmUniversalIN4cute5tupleIJiiiiEEENS1_10collective13CollectiveMmaINS1_35MainloopSm100TmaUmmaWarpSpecializedILi6ELi2ELi4ENS5_IJNS4_1CILi1EEENSA_ILi8EEESB_EEEEENS5_IJNSA_ILi128EEESF_NSA_ILi64EEEEEENS_6half_tENS5_IJlSB_lEEESI_SJ_NS4_8TiledMMAINS4_8MMA_AtomIJNS4_20SM100_MMA_F16BF16_SSISI_SI_fLi128ELi128ELNS4_4UMMA5MajorE0ELSO_0ELNSN_7ScaleInE0ELSP_0EEEEEENS4_6LayoutINS5_IJSB_SB_SB_EEENS5_IJNSA_ILi0EEESU_SU_EEEEENS5_IJNS4_10UnderscoreESX_SX_EEEEENS4_23SM90_TMA_LOAD_MULTICASTENS4_14ComposedLayoutINS4_7SwizzleILi3ELi4ELi3EEENS4_18smem_ptr_flag_bitsILi16EEENSS_INS5_IJSC_SG_EEENS5_IJSG_SB_EEEEEEEvNS4_8identityENS4_13SM90_TMA_LOADES19_vS1A_EENS_8epilogue10collective18CollectiveEpilogueINS1D_23Sm100TmaWarpSpecializedILi4ELi2ELi32ELb1ELb0EEEJSH_NS5_IJNSS_ISF_SB_EENSS_INSA_ILi32EEESB_EEEEESI_SJ_SI_SJ_NS1D_6fusion15FusionCallbacksIS1H_NS1M_17LinearCombinationISI_fSI_fLNS_15FloatRoundStyleE2EEESH_S1L_JEEENS4_5SM1004TMEM4LOAD26SM100_TMEM_LOAD_32dp32b32xES1B_NS11_INS12_ILi2ELi4ELi3EEES15_NSS_INS5_IJSC_S1J_EEENS5_IJS1J_SB_EEEEEEENS4_39AutoVectorizingCopyWithAssumedAlignmentILi128EEENS4_14SM90_TMA_STOREES20_S22_S22_EEEvvEEEEvNT_6ParamsE,(.L_x_189 - _ZN7cutlass13device_kernelINS_4gemm6kernel13GemmUniversalIN4cute5tupleIJiiiiEEENS1_10collective13CollectiveMmaINS1_35MainloopSm100TmaUmmaWarpSpecializedILi6ELi2ELi4ENS5_IJNS4_1CILi1EEENSA_ILi8EEESB_EEEEENS5_IJNSA_ILi128EEESF_NSA_ILi64EEEEEENS_6half_tENS5_IJlSB_lEEESI_SJ_NS4_8TiledMMAINS4_8MMA_AtomIJNS4_20SM100_MMA_F16BF16_SSISI_SI_fLi128ELi128ELNS4_4UMMA5MajorE0ELSO_0ELNSN_7ScaleInE0ELSP_0EEEEEENS4_6LayoutINS5_IJSB_SB_SB_EEENS5_IJNSA_ILi0EEESU_SU_EEEEENS5_IJNS4_10UnderscoreESX_SX_EEEEENS4_23SM90_TMA_LOAD_MULTICASTENS4_14ComposedLayoutINS4_7SwizzleILi3ELi4ELi3EEENS4_18smem_ptr_flag_bitsILi16EEENSS_INS5_IJSC_SG_EEENS5_IJSG_SB_EEEEEEEvNS4_8identityENS4_13SM90_TMA_LOADES19_vS1A_EENS_8epilogue10collective18CollectiveEpilogueINS1D_23Sm100TmaWarpSpecializedILi4ELi2ELi32ELb1ELb0EEEJSH_NS5_IJNSS_ISF_SB_EENSS_INSA_ILi32EEESB_EEEEESI_SJ_SI_SJ_NS1D_6fusion15FusionCallbacksIS1H_NS1M_17LinearCombinationISI_fSI_fLNS_15FloatRoundStyleE2EEESH_S1L_JEEENS4_5SM1004TMEM4LOAD26SM100_TMEM_LOAD_32dp32b32xES1B_NS11_INS12_ILi2ELi4ELi3EEES15_NSS_INS5_IJSC_S1J_EEENS5_IJS1J_SB_EEEEEEENS4_39AutoVectorizingCopyWithAssumedAlignmentILi128EEENS4_14SM90_TMA_STOREES20_S22_S22_EEEvvEEEEvNT_6ParamsE)
        .other          _ZN7cutlass13device_kernelINS_4gemm6kernel13GemmUniversalIN4cute5tupleIJiiiiEEENS1_10collective13CollectiveMmaINS1_35MainloopSm100TmaUmmaWarpSpecializedILi6ELi2ELi4ENS5_IJNS4_1CILi1EEENSA_ILi8EEESB_EEEEENS5_IJNSA_ILi128EEESF_NSA_ILi64EEEEEENS_6half_tENS5_IJlSB_lEEESI_SJ_NS4_8TiledMMAINS4_8MMA_AtomIJNS4_20SM100_MMA_F16BF16_SSISI_SI_fLi128ELi128ELNS4_4UMMA5MajorE0ELSO_0ELNSN_7ScaleInE0ELSP_0EEEEEENS4_6LayoutINS5_IJSB_SB_SB_EEENS5_IJNSA_ILi0EEESU_SU_EEEEENS5_IJNS4_10UnderscoreESX_SX_EEEEENS4_23SM90_TMA_LOAD_MULTICASTENS4_14ComposedLayoutINS4_7SwizzleILi3ELi4ELi3EEENS4_18smem_ptr_flag_bitsILi16EEENSS_INS5_IJSC_SG_EEENS5_IJSG_SB_EEEEEEEvNS4_8identityENS4_13SM90_TMA_LOADES19_vS1A_EENS_8epilogue10collective18CollectiveEpilogueINS1D_23Sm100TmaWarpSpecializedILi4ELi2ELi32ELb1ELb0EEEJSH_NS5_IJNSS_ISF_SB_EENSS_INSA_ILi32EEESB_EEEEESI_SJ_SI_SJ_NS1D_6fusion15FusionCallbacksIS1H_NS1M_17LinearCombinationISI_fSI_fLNS_15FloatRoundStyleE2EEESH_S1L_JEEENS4_5SM1004TMEM4LOAD26SM100_TMEM_LOAD_32dp32b32xES1B_NS11_INS12_ILi2ELi4ELi3EEES15_NSS_INS5_IJSC_S1J_EEENS5_IJS1J_SB_EEEEEEENS4_39AutoVectorizingCopyWithAssumedAlignmentILi128EEENS4_14SM90_TMA_STOREES20_S22_S22_EEEvvEEEEvNT_6ParamsE,@"STO_CUDA_ENTRY STV_DEFAULT"
_ZN7cutlass13device_kernelINS_4gemm6kernel13GemmUniversalIN4cute5tupleIJiiiiEEENS1_10collective13CollectiveMmaINS1_35MainloopSm100TmaUmmaWarpSpecializedILi6ELi2ELi4ENS5_IJNS4_1CILi1EEENSA_ILi8EEESB_EEEEENS5_IJNSA_ILi128EEESF_NSA_ILi64EEEEEENS_6half_tENS5_IJlSB_lEEESI_SJ_NS4_8TiledMMAINS4_8MMA_AtomIJNS4_20SM100_MMA_F16BF16_SSISI_SI_fLi128ELi128ELNS4_4UMMA5MajorE0ELSO_0ELNSN_7ScaleInE0ELSP_0EEEEEENS4_6LayoutINS5_IJSB_SB_SB_EEENS5_IJNSA_ILi0EEESU_SU_EEEEENS5_IJNS4_10UnderscoreESX_SX_EEEEENS4_23SM90_TMA_LOAD_MULTICASTENS4_14ComposedLayoutINS4_7SwizzleILi3ELi4ELi3EEENS4_18smem_ptr_flag_bitsILi16EEENSS_INS5_IJSC_SG_EEENS5_IJSG_SB_EEEEEEEvNS4_8identityENS4_13SM90_TMA_LOADES19_vS1A_EENS_8epilogue10collective18CollectiveEpilogueINS1D_23Sm100TmaWarpSpecializedILi4ELi2ELi32ELb1ELb0EEEJSH_NS5_IJNSS_ISF_SB_EENSS_INSA_ILi32EEESB_EEEEESI_SJ_SI_SJ_NS1D_6fusion15FusionCallbacksIS1H_NS1M_17LinearCombinationISI_fSI_fLNS_15FloatRoundStyleE2EEESH_S1L_JEEENS4_5SM1004TMEM4LOAD26SM100_TMEM_LOAD_32dp32b32xES1B_NS11_INS12_ILi2ELi4ELi3EEES15_NSS_INS5_IJSC_S1J_EEENS5_IJS1J_SB_EEEEEEENS4_39AutoVectorizingCopyWithAssumedAlignmentILi128EEENS4_14SM90_TMA_STOREES20_S22_S22_EEEvvEEEEvNT_6ParamsE:
[----:B------:R-:W1:Y:S01]  /*0000*/  LDC R1, c[0x0][0x37c] ;  /* 0x0000df00ff017b82 */ /* 0x000e620000000800 */
[----:B------:R-:W2:Y:S01]  /*0010*/  S2R R94, SR_TID.X ;  /* 0x00000000005e7919 */ /* 0x000ea20000002100 */
[----:B------:R-:W3:Y:S01]  /*0020*/  LDCU.64 UR8, c[0x0][0x890] ;  /* 0x00011200ff0877ac */ /* 0x000ee20008000a00 */
[----:B------:R-:W-:Y:S02]  /*0030*/  PRMT R80, RZ, 0x7610, R80 ;  /* 0x00007610ff507816 */ /* 0x000fe40000000050 */
[----:B------:R-:W-:Y:S01]  /*0040*/  ELECT P3, URZ, PT ;  /* 0x0000000000ff782f */ /* 0x000fe20003860000 */
[----:B---3--:R-:W-:-:S04]  /*0050*/  UISETP.NE.U32.AND UP0, UPT, UR8, URZ, UPT ;  /* 0x000000ff0800728c */ /* 0x008fc8000bf05070 */
[----:B------:R-:W-:Y:S01]  /*0060*/  UISETP.NE.AND.EX UP0, UPT, UR9, URZ, UPT, UP0 ;  /* 0x000000ff0900728c */ /* 0x000fe2000bf05300 */
[----:B--2---:R-:W-:-:S05]  /*0070*/  SHF.R.U32.HI R81, RZ, 0x5, R94 ;  /* 0x00000005ff517819 */ /* 0x004fca000001165e */
[----:B------:R-:W2:Y:S02]  /*0080*/  SHFL.IDX PT, R0, R81, RZ, 0x1f ;  /* 0x00001fff51007589 */ /* 0x000ea400000e0000 */
[----:B--2---:R-:W-:Y:S01]  /*0090*/  R2UR UR17, R0 ;  /* 0x00000000001172ca */ /* 0x004fe200000e0000 */
[----:B-1----:R-:W-:-:S14]  /*00a0*/  BRA.U UP0, `(.L_x_0) ;  /* 0x0000000100307547 */ /* 0x002fdc000b800000 */
[----:B------:R-:W1:Y:S02]  /*00b0*/  LDCU.64 UR4, c[0x0][0x888] ;  /* 0x00011100ff0477ac */ /* 0x000e640008000a00 */
[----:B-1----:R-:W-:-:S04]  /*00c0*/  UISETP.NE.U32.AND UP0, UPT, UR4, URZ, UPT ;  /* 0x000000ff0400728c */ /* 0x002fc8000bf05070 */
[----:B------:R-:W-:-:S09]  /*00d0*/  UISETP.NE.AND.EX UP0, UPT, UR5, URZ, UPT, UP0 ;  /* 0x000000ff0500728c */ /* 0x000fd2000bf05300 */
[----:B------:R-:W-:Y:S05]  /*00e0*/  BRA.U !UP0, `(.L_x_1) ;  /* 0x0000000108147547 */ /* 0x000fea000b800000 */
[----:B------:R-:W1:Y:S01]  /*00f0*/  LDC.64 R2, c[0x0][0x888] ;  /* 0x00022200ff027b82 */ /* 0x000e620000000a00 */
[----:B------:R-:W1:Y:S02]  /*0100*/  LDCU.64 UR4, c[0x0][0x358] ;  /* 0x00006b00ff0477ac */ /* 0x000e640008000a00 */
[----:B-1----:R1:W5:Y:S01]  /*0110*/  LDG.E R41, desc[UR4][R2.64] ;  /* 0x0000000402297981 */ /* 0x002362000c1e1900 */
[----:B------:R-:W-:Y:S01]  /*0120*/  HFMA2 R80, -RZ, RZ, 0, 5.9604644775390625e-08 ;  /* 0x00000001ff507431 */ /* 0x000fe200000001ff */
[----:B------:R-:W-:Y:S05]  /*0130*/  BRA `(.L_x_0) ;  /* 0x00000000000c7947 */ /* 0x000fea0003800000 */
.L_x_1:
[----:B------:R-:W1:Y:S01]  /*0140*/  LDCU UR4, c[0x0][0x880] ;  /* 0x00011000ff0477ac */ /* 0x000e620008000800 */
[----:B------:R-:W-:Y:S01]  /*0150*/  HFMA2 R80, -RZ, RZ, 0, 5.9604644775390625e-08 ;  /* 0x00000001ff507431 */ /* 0x000fe200000001ff */
[----:B-1----:R-:W-:-:S07]  /*0160*/  MOV R41, UR4 ;  /* 0x0000000400297c02 */ /* 0x002fce0008000f00 */
.L_x_0:
[----:B------:R-:W2:Y:S02]  /*0170*/  LDCU.64 UR4, c[0x0][0x8b0] ;  /* 0x00011600ff0477ac */ /* 0x000ea40008000a00 */
[----:B--2---:R-:W-:-:S04]  /*0180*/  UISETP.NE.U32.AND UP0, UPT, UR4, URZ, UPT ;  /* 0x000000ff0400728c */ /* 0x004fc8000bf05070 */
[----:B------:R-:W-:-:S09]  /*0190*/  UISETP.NE.AND.EX UP0, UPT, UR5, URZ, UPT, UP0 ;  /* 0x000000ff0500728c */ /* 0x000fd2000bf05300 */
[----:B------:R-:W-:Y:S05]  /*01a0*/  BRA.U UP0, `(.L_x_2) ;  /* 0x0000000100287547 */ /* 0x000fea000b800000 */
[----:B------:R-:W2:Y:S02]  /*01b0*/  LDCU.64 UR4, c[0x0][0x8a8] ;  /* 0x00011500ff0477ac */ /* 0x000ea40008000a00 */
[----:B--2---:R-:W-:-:S04]  /*01c0*/  UISETP.NE.U32.AND UP0, UPT, UR4, URZ, UPT ;  /* 0x000000ff0400728c */ /* 0x004fc8000bf05070 */
[----:B------:R-:W-:-:S09]  /*01d0*/  UISETP.NE.AND.EX UP0, UPT, UR5, URZ, UPT, UP0 ;  /* 0x000000ff0500728c */ /* 0x000fd2000bf05300 */
[----:B------:R-:W-:Y:S05]  /*01e0*/  BRA.U !UP0, `(.L_x_3) ;  /* 0x0000000108107547 */ /* 0x000fea000b800000 */
[----:B------:R-:W2:Y:S01]  /*01f0*/  LDC.64 R38, c[0x0][0x8a8] ;  /* 0x00022a00ff267b82 */ /* 0x000ea20000000a00 */
[----:B------:R-:W2:Y:S02]  /*0200*/  LDCU.64 UR4, c[0x0][0x358] ;  /* 0x00006b00ff0477ac */ /* 0x000ea40008000a00 */
[----:B--2---:R2:W5:Y:S01]  /*0210*/  LDG.E R38, desc[UR4][R38.64] ;  /* 0x0000000426267981 */ /* 0x004562000c1e1900 */
[----:B------:R-:W-:Y:S05]  /*0220*/  BRA `(.L_x_2) ;  /* 0x0000000000087947 */ /* 0x000fea0003800000 */
.L_x_3:
[----:B------:R-:W2:Y:S02]  /*0230*/  LDCU UR4, c[0x0][0x8a0] ;  /* 0x00011400ff0477ac */ /* 0x000ea40008000800 */
[----:B--2---:R-:W-:Y:S02]  /*0240*/  MOV R38, UR4 ;  /* 0x0000000400267c02 */ /* 0x004fe40008000f00 */
.L_x_2:
[----:B------:R-:W-:Y:S01]  /*0250*/  IMAD.U32 R0, RZ, RZ, UR17 ;  /* 0x00000011ff007e24 */ /* 0x000fe2000f8e00ff */
[----:B------:R-:W-:Y:S04]  /*0260*/  BSSY.RECONVERGENT B0, `(.L_x_4) ;  /* 0x000000c000007945 */ /* 0x000fe80003800200 */
[C---:B------:R-:W-:Y:S02]  /*0270*/  ISETP.NE.OR P1, PT, R0.reuse, 0x1, !P3 ;  /* 0x000000010000780c */ /* 0x040fe40005f25670 */
[----:B------:R-:W-:-:S11]  /*0280*/  ISETP.NE.OR P0, PT, R0, 0x3, !P3 ;  /* 0x000000030000780c */ /* 0x000fd60005f05670 */
[----:B------:R-:W-:Y:S05]  /*0290*/  @P1 BRA `(.L_x_5) ;  /* 0x0000000000201947 */ /* 0x000fea0003800000 */
[----:B------:R-:W3:Y:S02]  /*02a0*/  LDCU.64 UR4, c[0x0][0x348] ;  /* 0x00006900ff0477ac */ /* 0x000ee40008000a00 */
[----:B---3--:R-:W-:Y:S02]  /*02b0*/  UIADD3 UR6, UP1, UPT, UR4, 0x80, URZ ;  /* 0x0000008004067890 */ /* 0x008fe4000ff3e0ff */
[----:B------:R-:W-:Y:S02]  /*02c0*/  UIADD3 UR4, UP0, UPT, UR4, 0x180, URZ ;  /* 0x0000018004047890 */ /* 0x000fe4000ff1e0ff */
[----:B------:R-:W-:Y:S02]  /*02d0*/  UIADD3.X UR7, UPT, UPT, URZ, UR5, URZ, UP1, !UPT ;  /* 0x00000005ff077290 */ /* 0x000fe40008ffe4ff */
[----:B------:R-:W-:-:S07]  /*02e0*/  UIADD3.X UR5, UPT, UPT, URZ, UR5, URZ, UP0, !UPT ;  /* 0x00000005ff057290 */ /* 0x000fce00087fe4ff */
[----:B------:R3:W-:Y:S02]  /*02f0*/  UTMACCTL.PF [UR6] ;  /* 0x00000000060079b9 */ /* 0x0007e40008040000 */
[----:B------:R3:W-:Y:S02]  /*0300*/  UTMACCTL.PF [UR4] ;  /* 0x00000000040079b9 */ /* 0x0007e40008040000 */
[----:B---3--:R-:W-:Y:S01]  /*0310*/  NOP ;  /* 0x0000000000007918 */ /* 0x008fe20000000000 */
.L_x_5:
[----:B------:R-:W-:Y:S05]  /*0320*/  BSYNC.RECONVERGENT B0 ;  /* 0x0000000000007941 */ /* 0x000fea0003800200 */
.L_x_4:
[----:B------:R-:W-:Y:S04]  /*0330*/  BSSY.RECONVERGENT B0, `(.L_x_6) ;  /* 0x000000a000007945 */ /* 0x000fe80003800200 */
        /* <DEDUP_REMOVED lines=9> */
.L_x_7:
[----:B------:R-:W-:Y:S05]  /*03d0*/  BSYNC.RECONVERGENT B0 ;  /* 0x0000000000007941 */ /* 0x000fea0003800200 */
.L_x_6:
[----:B------:R-:W3:Y:S01]  /*03e0*/  LDCU.64 UR4, c[0x0][0x888] ;  /* 0x00011100ff0477ac */ /* 0x000ee20008000a00 */
[----:B------:R-:W-:Y:S02]  /*03f0*/  UISETP.EQ.U32.AND UP1, UPT, UR8, URZ, UPT ;  /* 0x000000ff0800728c */ /* 0x000fe4000bf22070 */
[----:B------:R-:W-:Y:S02]  /*0400*/  UPLOP3.LUT UP3, UPT, UPT, UPT, UPT, 0x80, 0x8 ;  /* 0x000000000008789c */ /* 0x000fe40003f6f070 */
[----:B---3--:R-:W-:-:S04]  /*0410*/  UISETP.NE.U32.AND UP0, UPT, UR4, URZ, UPT ;  /* 0x000000ff0400728c */ /* 0x008fc8000bf05070 */
[----:B------:R-:W-:-:S04]  /*0420*/  UISETP.NE.AND.EX UP0, UPT, UR5, URZ, UPT, UP0 ;  /* 0x000000ff0500728c */ /* 0x000fc8000bf05300 */
[----:B------:R-:W-:-:S04]  /*0430*/  UISETP.EQ.OR.EX UP2, UPT, UR9, URZ, !UP0, UP1 ;  /* 0x000000ff0900728c */ /* 0x000fc8000c742710 */
[----:B------:R-:W-:-:S06]  /*0440*/  UP2UR UR4, UPR, URZ, 0x4 ;  /* 0x00000004ff047883 */ /* 0x000fcc0008000000 */
[----:B------:R-:W-:Y:S01]  /*0450*/  MOV R83, UR4 ;  /* 0x0000000400537c02 */ /* 0x000fe20008000f00 */
[----:B------:R-:W-:Y:S06]  /*0460*/  BRA.U !UP2, `(.L_x_8) ;  /* 0x000000010a207547 */ /* 0x000fec000b800000 */
[----:B------:R-:W-:Y:S01]  /*0470*/  UISETP.NE.U32.AND UP1, UPT, UR8, URZ, UPT ;  /* 0x000000ff0800728c */ /* 0x000fe2000bf25070 */
[----:B-----5:R-:W-:Y:S01]  /*0480*/  FSETP.NEU.AND P0, PT, R41, RZ, PT ;  /* 0x000000ff2900720b */ /* 0x020fe20003f0d000 */
[----:B------:R-:W-:Y:S02]  /*0490*/  USEL UR4, URZ, 0xffffffff, UP0 ;  /* 0xffffffffff047887 */ /* 0x000fe40008000000 */
[----:B------:R-:W-:-:S10]  /*04a0*/  UISETP.NE.AND.EX UP1, UPT, UR9, URZ, UPT, UP1 ;  /* 0x000000ff0900728c */ /* 0x000fd4000bf25310 */
[----:B------:R-:W-:Y:S01]  /*04b0*/  VOTEU.ANY UP0, P0 ;  /* 0x0000000000ff7886 */ /* 0x000fe20000000100 */
[----:B------:R-:W-:-:S04]  /*04c0*/  @!UP1 USEL UR4, URZ, 0xffffffff, UP0 ;  /* 0xffffffffff049887 */ /* 0x000fc80008000000 */
[----:B------:R-:W-:-:S04]  /*04d0*/  ULOP3.LUT UR4, UR4, 0x1, URZ, 0xc0, !UPT ;  /* 0x0000000104047892 */ /* 0x000fc8000f8ec0ff */
[----:B------:R-:W-:-:S11]  /*04e0*/  UISETP.NE.U32.AND UP3, UPT, UR4, 0x1, UPT ;  /* 0x000000010400788c */ /* 0x000fd6000bf65070 */
.L_x_8:
[----:B-1----:R-:W1:Y:S01]  /*04f0*/  SHFL.IDX PT, R2, R81, RZ, 0x1f ;  /* 0x00001fff51027589 */ /* 0x002e6200000e0000 */
[----:B------:R-:W-:-:S04]  /*0500*/  UISETP.NE.AND UP0, UPT, UR17, 0x2, UPT ;  /* 0x000000021100788c */ /* 0x000fc8000bf05270 */
[----:B------:R-:W-:Y:S01]  /*0510*/  USEL UR43, URZ, 0x1, UP0 ;  /* 0x00000001ff2b7887 */ /* 0x000fe20008000000 */
[----:B-1----:R-:W-:-:S13]  /*0520*/  ISETP.NE.AND P0, PT, R2, RZ, PT ;  /* 0x000000ff0200720c */ /* 0x002fda0003f05270 */
[----:B------:R-:W-:Y:S05]  /*0530*/  @P0 BRA `(.L_x_9) ;  /* 0x0000000000680947 */ /* 0x000fea0003800000 */
[----:B------:R-:W1:Y:S01]  /*0540*/  S2UR UR4, SR_CgaCtaId ;  /* 0x00000000000479c3 */ /* 0x000e620000008800 */
[----:B------:R-:W-:Y:S01]  /*0550*/  UMOV UR5, 0x400 ;  /* 0x0000040000057882 */ /* 0x000fe20000000000 */
[----:B------:R-:W-:Y:S01]  /*0560*/  UMOV UR8, 0x1 ;  /* 0x0000000100087882 */ /* 0x000fe20000000000 */
[----:B------:R-:W-:Y:S01]  /*0570*/  UMOV UR6, 0x8 ;  /* 0x0000000800067882 */ /* 0x000fe20000000000 */
[----:B------:R-:W-:-:S04]  /*0580*/  UIADD3 UR8, UPT, UPT, -UR8, 0x100000, URZ ;  /* 0x0010000008087890 */ /* 0x000fc8000fffe1ff */
[----:B------:R-:W-:Y:S02]  /*0590*/  USHF.L.U32 UR9, UR8, 0xb, URZ ;  /* 0x0000000b08097899 */ /* 0x000fe400080006ff */
[----:B------:R-:W-:Y:S02]  /*05a0*/  USHF.L.U32 UR8, UR8, 0x1, URZ ;  /* 0x0000000108087899 */ /* 0x000fe400080006ff */
[----:B------:R-:W-:-:S04]  /*05b0*/  UIADD3 UR6, UPT, UPT, -UR6, 0x100000, URZ ;  /* 0x0010000006067890 */ /* 0x000fc8000fffe1ff */
[----:B------:R-:W-:Y:S02]  /*05c0*/  USHF.L.U32 UR7, UR6, 0xb, URZ ;  /* 0x0000000b06077899 */ /* 0x000fe400080006ff */
[----:B------:R-:W-:Y:S01]  /*05d0*/  USHF.L.U32 UR6, UR6, 0x1, URZ ;  /* 0x0000000106067899 */ /* 0x000fe200080006ff */
[----:B------:R-:W-:Y:S01]  /*05e0*/  ELECT P0, URZ, PT ;  /* 0x0000000000ff782f */ /* 0x000fe20003800000 */
[----:B-1----:R-:W-:Y:S01]  /*05f0*/  ULEA UR4, UR4, UR5, 0x18 ;  /* 0x0000000504047291 */ /* 0x002fe2000f8ec0ff */
[----:B------:R-:W1:Y:S11]  /*0600*/  FENCE.VIEW.ASYNC.S ;  /* 0x00000000000073c6 */ /* 0x000e760000000000 */
[----:B-1----:R1:W3:Y:S01]  /*0610*/  SYNCS.EXCH.64 URZ, [UR4], UR8 ;  /* 0x0000000804ff75b2 */ /* 0x0022e20008000100 */
[----:B------:R1:W4:Y:S01]  /*0620*/  SYNCS.EXCH.64 URZ, [UR4+0x30], UR6 ;  /* 0x0000300604ff75b2 */ /* 0x0003220008000100 */
[----:B------:R1:W1:Y:S01]  /*0630*/  SYNCS.EXCH.64 URZ, [UR4+0x8], UR8 ;  /* 0x0000080804ff75b2 */ /* 0x0002620008000100 */
        /* <DEDUP_REMOVED lines=9> */
[----:B------:R-:W-:Y:S01]  /*06d0*/  NOP ;  /* 0x0000000000007918 */ /* 0x000fe20000000000 */
.L_x_9:
[----:B------:R-:W2:Y:S01]  /*06e0*/  SHFL.IDX PT, R2, R81, RZ, 0x1f ;  /* 0x00001fff51027589 */ /* 0x000ea200000e0000 */
[----:B------:R-:W-:Y:S01]  /*06f0*/  NOP ;  /* 0x0000000000007918 */ /* 0x000fe20000000000 */
[----:B--2---:R-:W-:-:S13]  /*0700*/  ISETP.NE.AND P0, PT, R2, 0x1, PT ;  /* 0x000000010200780c */ /* 0x004fda0003f05270 */
[----:B------:R-:W-:Y:S05]  /*0710*/  @P0 BRA `(.L_x_10) ;  /* 0x0000000000580947 */ /* 0x000fea0003800000 */
[----:B-1----:R-:W1:Y:S01]  /*0720*/  S2UR UR4, SR_CgaCtaId ;  /* 0x00000000000479c3 */ /* 0x002e620000008800 */
        /* <DEDUP_REMOVED lines=12> */
[----:B-1----:R2:W1:Y:S01]  /*07f0*/  SYNCS.EXCH.64 URZ, [UR4+0x60], UR8 ;  /* 0x0000600804ff75b2 */ /* 0x0024620008000100 */
[----:B------:R2:W1:Y:S01]  /*0800*/  SYNCS.EXCH.64 URZ, [UR4+0x80], UR6 ;  /* 0x0000800604ff75b2 */ /* 0x0004620008000100 */
[----:B------:R2:W1:Y:S01]  /*0810*/  SYNCS.EXCH.64 URZ, [UR4+0x68], UR8 ;  /* 0x0000680804ff75b2 */ /* 0x0004620008000100 */
[----:B------:R2:W1:Y:S01]  /*0820*/  SYNCS.EXCH.64 URZ, [UR4+0x88], UR6 ;  /* 0x0000880604ff75b2 */ /* 0x0004620008000100 */
[----:B------:R2:W1:Y:S01]  /*0830*/  SYNCS.EXCH.64 URZ, [UR4+0x70], UR8 ;  /* 0x0000700804ff75b2 */ /* 0x0004620008000100 */
[----:B------:R2:W1:Y:S01]  /*0840*/  SYNCS.EXCH.64 URZ, [UR4+0x90], UR6 ;  /* 0x0000900604ff75b2 */ /* 0x0004620008000100 */
[----:B------:R2:W1:Y:S01]  /*0850*/  SYNCS.EXCH.64 URZ, [UR4+0x78], UR8 ;  /* 0x0000780804ff75b2 */ /* 0x0004620008000100 */
[----:B------:R2:W1:Y:S02]  /*0860*/  SYNCS.EXCH.64 URZ, [UR4+0x98], UR6 ;  /* 0x0000980604ff75b2 */ /* 0x0004640008000100 */
[----:B--2---:R-:W-:Y:S01]  /*0870*/  NOP ;  /* 0x0000000000007918 */ /* 0x004fe20000000000 */
.L_x_10:
[----:B------:R-:W2:Y:S01]  /*0880*/  SHFL.IDX PT, R2, R81, RZ, 0x1f ;  /* 0x00001fff51027589 */ /* 0x000ea200000e0000 */
[----:B------:R-:W-:Y:S01]  /*0890*/  NOP ;  /* 0x0000000000007918 */ /* 0x000fe20000000000 */
[----:B--2---:R-:W-:-:S13]  /*08a0*/  ISETP.NE.AND P0, PT, R2, 0x3, PT ;  /* 0x000000030200780c */ /* 0x004fda0003f05270 */
[----:B------:R-:W-:Y:S05]  /*08b0*/  @P0 BRA `(.L_x_11) ;  /* 0x0000000000300947 */ /* 0x000fea0003800000 */
[----:B-1----:R-:W1:Y:S01]  /*08c0*/  S2UR UR4, SR_CgaCtaId ;  /* 0x00000000000479c3 */ /* 0x002e620000008800 */
[----:B------:R-:W-:Y:S01]  /*08d0*/  UMOV UR6, 0x400 ;  /* 0x0000040000067882 */ /* 0x000fe20000000000 */
[----:B------:R-:W-:Y:S01]  /*08e0*/  UMOV UR5, 0x20 ;  /* 0x0000002000057882 */ /* 0x000fe20000000000 */
[----:B------:R-:W-:Y:S01]  /*08f0*/  ELECT P0, URZ, PT ;  /* 0x0000000000ff782f */ /* 0x000fe20003800000 */
[----:B-1----:R-:W-:Y:S02]  /*0900*/  ULEA UR6, UR4, UR6, 0x18 ;  /* 0x0000000604067291 */ /* 0x002fe4000f8ec0ff */
[----:B------:R-:W-:-:S04]  /*0910*/  UIADD3 UR4, UPT, UPT, -UR5, 0x100000, URZ ;  /* 0x0010000005047890 */ /* 0x000fc8000fffe1ff */
[----:B------:R-:W-:Y:S02]  /*0920*/  USHF.L.U32 UR5, UR4, 0xb, URZ ;  /* 0x0000000b04057899 */ /* 0x000fe400080006ff */
[----:B------:R-:W-:Y:S01]  /*0930*/  USHF.L.U32 UR4, UR4, 0x1, URZ ;  /* 0x0000000104047899 */ /* 0x000fe200080006ff */
[----:B------:R-:W1:Y:S11]  /*0940*/  FENCE.VIEW.ASYNC.S ;  /* 0x00000000000073c6 */ /* 0x000e760000000000 */
[----:B-1----:R2:W1:Y:S01]  /*0950*/  SYNCS.EXCH.64 URZ, [UR6+0xa0], UR4 ;  /* 0x0000a00406ff75b2 */ /* 0x0024620008000100 */
[----:B------:R2:W1:Y:S02]  /*0960*/  SYNCS.EXCH.64 URZ, [UR6+0xa8], UR4 ;  /* 0x0000a80406ff75b2 */ /* 0x0004640008000100 */
[----:B--2---:R-:W-:Y:S01]  /*0970*/  NOP ;  /* 0x0000000000007918 */ /* 0x004fe20000000000 */
.L_x_11:
[----:B------:R-:W2:Y:S01]  /*0980*/  SHFL.IDX PT, R2, R81, RZ, 0x1f ;  /* 0x00001fff51027589 */ /* 0x000ea200000e0000 */
[----:B------:R-:W-:Y:S01]  /*0990*/  NOP ;  /* 0x0000000000007918 */ /* 0x000fe20000000000 */
[----:B--2---:R-:W-:-:S13]  /*09a0*/  ISETP.NE.AND P0, PT, R2, 0x4, PT ;  /* 0x000000040200780c */ /* 0x004fda0003f05270 */
[----:B------:R-:W-:Y:S05]  /*09b0*/  @P0 BRA `(.L_x_12) ;  /* 0x00000000004c0947 */ /* 0x000fea0003800000 */
[----:B-1----:R-:W1:Y:S01]  /*09c0*/  S2UR UR6, SR_CgaCtaId ;  /* 0x00000000000679c3 */ /* 0x002e620000008800 */
[----:B------:R-:W-:Y:S01]  /*09d0*/  UMOV UR4, 0x720 ;  /* 0x0000072000047882 */ /* 0x000fe20000000000 */
[----:B------:R-:W-:Y:S01]  /*09e0*/  UMOV UR5, 0x400 ;  /* 0x0000040000057882 */ /* 0x000fe20000000000 */
[----:B------:R-:W-:Y:S01]  /*09f0*/  USEL UR4, UR4, 0x620, UP3 ;  /* 0x0000062004047887 */ /* 0x000fe20009800000 */
[----:B------:R-:W-:Y:S01]  /*0a00*/  UMOV UR8, 0x1 ;  /* 0x0000000100087882 */ /* 0x000fe20000000000 */
[----:B------:R-:W-:Y:S01]  /*0a10*/  ELECT P0, URZ, PT ;  /* 0x0000000000ff782f */ /* 0x000fe20003800000 */
[----:B------:R-:W-:-:S04]  /*0a20*/  UIADD3 UR8, UPT, UPT, -UR8, 0x100000, URZ ;  /* 0x0010000008087890 */ /* 0x000fc8000fffe1ff */
[----:B------:R-:W-:Y:S02]  /*0a30*/  USHF.L.U32 UR9, UR8, 0xb, URZ ;  /* 0x0000000b08097899 */ /* 0x000fe400080006ff */
[----:B------:R-:W-:Y:S02]  /*0a40*/  USHF.L.U32 UR8, UR8, 0x1, URZ ;  /* 0x0000000108087899 */ /* 0x000fe400080006ff */
[----:B-1----:R-:W-:Y:S02]  /*0a50*/  ULEA UR6, UR6, UR5, 0x18 ;  /* 0x0000000506067291 */ /* 0x002fe4000f8ec0ff */
[----:B------:R-:W-:-:S04]  /*0a60*/  UIADD3 UR4, UPT, UPT, -UR4, 0x100000, URZ ;  /* 0x0010000004047890 */ /* 0x000fc8000fffe1ff */
[----:B------:R-:W-:Y:S02]  /*0a70*/  USHF.L.U32 UR5, UR4, 0xb, URZ ;  /* 0x0000000b04057899 */ /* 0x000fe400080006ff */
[----:B------:R-:W-:Y:S01]  /*0a80*/  USHF.L.U32 UR4, UR4, 0x1, URZ ;  /* 0x0000000104047899 */ /* 0x000fe200080006ff */
[----:B------:R-:W1:Y:S03]  /*0a90*/  FENCE.VIEW.ASYNC.S ;  /* 0x00000000000073c6 */ /* 0x000e660000000000 */
[----:B-1----:R2:W1:Y:S08]  /*0aa0*/  SYNCS.EXCH.64 URZ, [UR6+0xb0], UR8 ;  /* 0x0000b00806ff75b2 */ /* 0x0024700008000100 */
[----:B------:R2:W1:Y:S01]  /*0ab0*/  SYNCS.EXCH.64 URZ, [UR6+0xc0], UR4 ;  /* 0x0000c00406ff75b2 */ /* 0x0004620008000100 */
[----:B------:R2:W1:Y:S01]  /*0ac0*/  SYNCS.EXCH.64 URZ, [UR6+0xb8], UR8 ;  /* 0x0000b80806ff75b2 */ /* 0x0004620008000100 */
[----:B------:R2:W1:Y:S02]  /*0ad0*/  SYNCS.EXCH.64 URZ, [UR6+0xc8], UR4 ;  /* 0x0000c80406ff75b2 */ /* 0x0004640008000100 */
[----:B--2---:R-:W-:Y:S01]  /*0ae0*/  NOP ;  /* 0x0000000000007918 */ /* 0x004fe20000000000 */
.L_x_12:
        /* <DEDUP_REMOVED lines=26> */
.L_x_13:
[----:B------:R-:W2:Y:S01]  /*0c90*/  SHFL.IDX PT, R2, R81, RZ, 0x1f ;  /* 0x00001fff51027589 */ /* 0x000ea200000e0000 */
[----:B------:R-:W1:Y:S01]  /*0ca0*/  S2UR UR47, SR_CgaCtaId ;  /* 0x00000000002f79c3 */ /* 0x000e620000008800 */
[----:B------:R-:W-:Y:S01]  /*0cb0*/  NOP ;  /* 0x0000000000007918 */ /* 0x000fe20000000000 */
[----:B--2---:R-:W-:-:S13]  /*0cc0*/  ISETP.NE.AND P0, PT, R2, 0x3, PT ;  /* 0x000000030200780c */ /* 0x004fda0003f05270 */
[----:B-1----:R-:W-:Y:S05]  /*0cd0*/  @P0 BRA `(.L_x_14) ;  /* 0x0000000000340947 */ /* 0x002fea0003800000 */
[----:B------:R-:W-:Y:S01]  /*0ce0*/  UMOV UR4, 0x400 ;  /* 0x0000040000047882 */ /* 0x000fe20000000000 */
[----:B------:R-:W-:Y:S01]  /*0cf0*/  UMOV UR6, 0x20 ;  /* 0x0000002000067882 */ /* 0x000fe20000000000 */
[----:B------:R-:W-:Y:S02]  /*0d00*/  ULEA UR4, UR47, UR4, 0x18 ;  /* 0x000000042f047291 */ /* 0x000fe4000f8ec0ff */
[----:B------:R-:W-:-:S04]  /*0d10*/  UIADD3 UR6, UPT, UPT, -UR6, 0x100000, URZ ;  /* 0x0010000006067890 */ /* 0x000fc8000fffe1ff */
[----:B------:R-:W-:Y:S02]  /*0d20*/  USHF.L.U32 UR7, UR6, 0xb, URZ ;  /* 0x0000000b06077899 */ /* 0x000fe400080006ff */
[----:B------:R-:W-:Y:S01]  /*0d30*/  USHF.L.U32 UR6, UR6, 0x1, URZ ;  /* 0x0000000106067899 */ /* 0x000fe200080006ff */
[----:B------:R-:W-:Y:S01]  /*0d40*/  ELECT P0, URZ, PT ;  /* 0x0000000000ff782f */ /* 0x000fe20003800000 */
[----:B------:R-:W1:Y:S10]  /*0d50*/  FENCE.VIEW.ASYNC.S ;  /* 0x00000000000073c6 */ /* 0x000e740000000000 */
[----:B-1----:R1:W2:Y:S01]  /*0d60*/  SYNCS.EXCH.64 URZ, [UR4+0x110], UR6 ;  /* 0x0001100604ff75b2 */ /* 0x0022a20008000100 */
[----:B------:R1:W1:Y:S01]  /*0d70*/  SYNCS.EXCH.64 URZ, [UR4+0x120], UR6 ;  /* 0x0001200604ff75b2 */ /* 0x0002620008000100 */
[----:B------:R1:W1:Y:S01]  /*0d80*/  SYNCS.EXCH.64 URZ, [UR4+0x118], UR6 ;  /* 0x0001180604ff75b2 */ /* 0x0002620008000100 */
[----:B------:R1:W1:Y:S01]  /*0d90*/  SYNCS.EXCH.64 URZ, [UR4+0x128], UR6 ;  /* 0x0001280604ff75b2 */ /* 0x0002620008000100 */
[----:B------:R-:W-:Y:S01]  /*0da0*/  NOP ;  /* 0x0000000000007918 */ /* 0x000fe20000000000 */
.L_x_14:
[----:B-1----:R-:W1:Y:S01]  /*0db0*/  LDCU UR4, c[0x0][0x36c] ;  /* 0x00006d80ff0477ac */ /* 0x002e620008000800 */
[----:B------:R-:W-:Y:S01]  /*0dc0*/  ISETP.NE.OR P3, PT, R0, 0x2, !P3 ;  /* 0x000000020000780c */ /* 0x000fe20005f65670 */
[----:B------:R-:W-:Y:S01]  /*0dd0*/  NOP ;  /* 0x0000000000007918 */ /* 0x000fe20000000000 */
[----:B------:R-:W-:Y:S01]  /*0de0*/  LOP3.LUT R0, R94, 0x1f, RZ, 0xc0, !PT ;  /* 0x0000001f5e007812 */ /* 0x000fe200078ec0ff */
[----:B------:R-:W-:Y:S02]  /*0df0*/  UISETP.NE.AND UP4, UPT, UR17, URZ, UPT ;  /* 0x000000ff1100728c */ /* 0x000fe4000bf85270 */
[----:B-1----:R-:W-:-:S09]  /*0e00*/  UISETP.EQ.U32.AND UP5, UPT, UR4, 0x1, UPT ;  /* 0x000000010400788c */ /* 0x002fd2000bfa2070 */
[----:B------:R-:W-:Y:S05]  /*0e10*/  BRA.U !UP5, `(.L_x_15) ;  /* 0x000000010d087547 */ /* 0x000fea000b800000 */
[----:B--234-:R-:W-:Y:S01]  /*0e20*/  UCGABAR_ARV ;  /* 0x00000000000079c7 */ /* 0x01cfe20008000000 */
[----:B------:R-:W-:Y:S05]  /*0e30*/  BRA `(.L_x_16) ;  /* 0x0000000000047947 */ /* 0x000fea0003800000 */
.L_x_15:
[----:B--234-:R-:W-:Y:S01]  /*0e40*/  NOP ;  /* 0x0000000000007918 */ /* 0x01cfe20000000000 */
.L_x_16:
[----:B------:R-:W1:Y:S01]  /*0e50*/  S2UR UR7, SR_CTAID.X ;  /* 0x00000000000779c3 */ /* 0x000e620000002500 */
[----:B------:R-:W-:-:S05]  /*0e60*/  CS2R.32 R82, SR_CgaSize ;  /* 0x0000000000527805 */ /* 0x000fca0000008a00 */
[----:B------:R-:W-:-:S05]  /*0e70*/  IMAD R82, R82, -0xa0, RZ ;  /* 0xffffff6052527824 */ /* 0x000fca00078e02ff */
[----:B------:R-:W-:-:S14]  /*0e80*/  R2UR UR5, R82 ;  /* 0x00000000520572ca */ /* 0x000fdc00000e0000 */
[----:B------:R-:W2:Y:S01]  /*0e90*/  LDCU UR5, c[0x0][UR5+0x2b0] ;  /* 0x00005600050577ac */ /* 0x000ea20008000800 */
[----:B------:R-:W-:-:S05]  /*0ea0*/  CS2R.32 R82, SR_CgaSize ;  /* 0x0000000000527805 */ /* 0x000fca0000008a00 */
[----:B------:R-:W-:-:S05]  /*0eb0*/  IMAD R82, R82, -0xa0, RZ ;  /* 0xffffff6052527824 */ /* 0x000fca00078e02ff */
[----:B------:R-:W-:-:S14]  /*0ec0*/  R2UR UR4, R82 ;  /* 0x00000000520472ca */ /* 0x000fdc00000e0000 */
[----:B------:R-:W3:Y:S01]  /*0ed0*/  LDCU UR4, c[0x0][UR4+0x2b4] ;  /* 0x00005680040477ac */ /* 0x000ee20008000800 */
[----:B------:R-:W4:Y:S01]  /*0ee0*/  S2UR UR8, SR_CTAID.Y ;  /* 0x00000000000879c3 */ /* 0x000f220000002600 */
[----:B------:R-:W-:-:S05]  /*0ef0*/  CS2R.32 R82, SR_CgaSize ;  /* 0x0000000000527805 */ /* 0x000fca0000008a00 */
[----:B------:R-:W-:-:S05]  /*0f00*/  IMAD R82, R82, -0xa0, RZ ;  /* 0xffffff6052527824 */ /* 0x000fca00078e02ff */
[----:B------:R-:W-:-:S14]  /*0f10*/  R2UR UR9, R82 ;  /* 0x00000000520972ca */ /* 0x000fdc00000e0000 */
[----:B------:R-:W3:Y:S01]  /*0f20*/  LDCU UR9, c[0x0][UR9+0x2a0] ;  /* 0x00005400090977ac */ /* 0x000ee20008000800 */
[----:B------:R-:W3:Y:S01]  /*0f30*/  LDCU UR21, c[0x0][0xb24] ;  /* 0x00016480ff1577ac */ /* 0x000ee20008000800 */
[----:B------:R-:W1:Y:S01]  /*0f40*/  S2UR UR36, SR_CTAID.Z ;  /* 0x00000000002479c3 */ /* 0x000e620000002700 */
[----:B------:R-:W-:-:S05]  /*0f50*/  CS2R.32 R82, SR_CgaSize ;  /* 0x0000000000527805 */ /* 0x000fca0000008a00 */
[----:B------:R-:W-:-:S05]  /*0f60*/  IMAD R82, R82, -0xa0, RZ ;  /* 0xffffff6052527824 */ /* 0x000fca00078e02ff */
[----:B------:R-:W-:-:S14]  /*0f70*/  R2UR UR63, R82 ;  /* 0x00000000523f72ca */ /* 0x000fdc00000e0000 */
[----:B------:R-:W3:Y:S01]  /*0f80*/  LDCU UR63, c[0x0][UR63+0x2a4] ;  /* 0x000054803f3f77ac */ /* 0x000ee20008000800 */
[----:B------:R-:W3:Y:S01]  /*0f90*/  LDCU UR42, c[0x0][0xb24] ;  /* 0x00016480ff2a77ac */ /* 0x000ee20008000800 */
[----:B-1----:R-:W-:Y:S01]  /*0fa0*/  I2FP.F32.U32 R3, UR7 ;  /* 0x0000000700037c45 */ /* 0x002fe20008201000 */
[----:B------:R-:W1:Y:S04]  /*0fb0*/  LDCU UR28, c[0x0][0xb30] ;  /* 0x00016600ff1c77ac */ /* 0x000e680008000800 */
[----:B--2---:R-:W-:Y:S01]  /*0fc0*/  FMUL R3, R3, UR5 ;  /* 0x0000000503037c20 */ /* 0x004fe20008400000 */
[----:B------:R-:W-:Y:S01]  /*0fd0*/  USHF.L.U32 UR26, UR47, 0xa, URZ ;  /* 0x0000000a2f1a7899 */ /* 0x000fe200080006ff */
[----:B----4-:R-:W-:Y:S01]  /*0fe0*/  I2FP.F32.U32 R2, UR8 ;  /* 0x0000000800027c45 */ /* 0x010fe20008201000 */
[----:B---3--:R-:W-:-:S03]  /*0ff0*/  UISETP.GE.AND UP2, UPT, UR21, 0x1, UPT ;  /* 0x000000011500788c */ /* 0x008fc6000bf46270 */
[----:B------:R-:W2:Y:S01]  /*1000*/  F2I.U32.TRUNC.NTZ R3, R3 ;  /* 0x0000000300037305 */ /* 0x000ea2000020f000 */
[----:B------:R-:W-:Y:S01]  /*1010*/  UMOV UR16, UR7 ;  /* 0x0000000700107c82 */ /* 0x000fe20008000000 */
[----:B------:R-:W-:Y:S01]  /*1020*/  FMUL R2, R2, UR4 ;  /* 0x0000000402027c20 */ /* 0x000fe20008400000 */
[----:B------:R-:W-:-:S05]  /*1030*/  UMOV UR20, UR8 ;  /* 0x0000000800147c82 */ /* 0x000fca0008000000 */
[----:B------:R-:W3:Y:S01]  /*1040*/  F2I.U32.TRUNC.NTZ R2, R2 ;  /* 0x0000000200027305 */ /* 0x000ee2000020f000 */
[----:B--2---:R-:W-:Y:S02]  /*1050*/  R2UR UR4, R3 ;  /* 0x00000000030472ca */ /* 0x004fe400000e0000 */
[----:B---3--:R-:W-:Y:S02]  /*1060*/  R2UR UR6, R2 ;  /* 0x00000000020672ca */ /* 0x008fe400000e0000 */
[----:B------:R-:W-:-:S09]  /*1070*/  PRMT R2, RZ, 0x7610, R2 ;  /* 0x00007610ff027816 */ /* 0x000fd20000000002 */
[----:B------:R-:W-:-:S04]  /*1080*/  UIADD3 UR5, UPT, UPT, -UR4, URZ, URZ ;  /* 0x000000ff04057290 */ /* 0x000fc8000fffe1ff */
[----:B------:R-:W-:Y:S02]  /*1090*/  UIMAD UR5, UR9, UR5, UR7 ;  /* 0x00000005090572a4 */ /* 0x000fe4000f8e0207 */
[----:B------:R-:W-:-:S04]  /*10a0*/  UIADD3 UR4, UPT, UPT, -UR6, URZ, URZ ;  /* 0x000000ff06047290 */ /* 0x000fc8000fffe1ff */
[----:B------:R-:W-:Y:S01]  /*10b0*/  IMAD.U32 R82, RZ, RZ, UR5 ;  /* 0x00000005ff527e24 */ /* 0x000fe2000f8e00ff */
[----:B------:R-:W-:Y:S01]  /*10c0*/  UIMAD UR63, UR63, UR4, UR8 ;  /* 0x000000043f3f72a4 */ /* 0x000fe2000f8e0208 */
[----:B-1----:R-:W-:Y:S11]  /*10d0*/  BRA.U UP4, `(.L_x_17) ;  /* 0x00000001047c7547 */ /* 0x002ff6000b800000 */
[----:B------:R-:W-:Y:S01]  /*10e0*/  UISETP.NE.AND UP0, UPT, UR63, 0x1, UPT ;  /* 0x000000013f00788c */ /* 0x000fe2000bf05270 */
[----:B------:R-:W-:Y:S01]  /*10f0*/  R2UR UR8, R82 ;  /* 0x00000000520872ca */ /* 0x000fe200000e0000 */
[----:B------:R-:W-:Y:S02]  /*1100*/  UISETP.NE.AND UP1, UPT, UR63, 0x2, UPT ;  /* 0x000000023f00788c */ /* 0x000fe4000bf25270 */
[----:B------:R-:W-:Y:S02]  /*1110*/  USEL UR5, URZ, 0x2, UP0 ;  /* 0x00000002ff057887 */ /* 0x000fe40008000000 */
[----:B------:R-:W-:Y:S02]  /*1120*/  UISETP.NE.AND UP0, UPT, UR63, 0x3, UPT ;  /* 0x000000033f00788c */ /* 0x000fe4000bf05270 */
[----:B------:R-:W-:Y:S02]  /*1130*/  USEL UR4, URZ, 0x4, UP1 ;  /* 0x00000004ff047887 */ /* 0x000fe40008800000 */
[----:B------:R-:W-:-:S02]  /*1140*/  UISETP.NE.AND UP1, UPT, UR63, 0x4, UPT ;  /* 0x000000043f00788c */ /* 0x000fc4000bf25270 */
[----:B------:R-:W-:Y:S02]  /*1150*/  USEL UR7, URZ, 0x8, UP0 ;  /* 0x00000008ff077887 */ /* 0x000fe40008000000 */
[----:B------:R-:W-:Y:S02]  /*1160*/  UISETP.NE.AND UP0, UPT, UR63, 0x5, UPT ;  /* 0x000000053f00788c */ /* 0x000fe4000bf05270 */
[----:B------:R-:W-:Y:S02]  /*1170*/  USEL UR6, URZ, 0x10, UP1 ;  /* 0x00000010ff067887 */ /* 0x000fe40008800000 */
[----:B------:R-:W-:Y:S02]  /*1180*/  UISETP.NE.AND UP1, UPT, UR63, 0x6, UPT ;  /* 0x000000063f00788c */ /* 0x000fe4000bf25270 */
[----:B------:R-:W-:Y:S02]  /*1190*/  USEL UR11, URZ, 0x20, UP0 ;  /* 0x00000020ff0b7887 */ /* 0x000fe40008000000 */
[----:B------:R-:W-:-:S02]  /*11a0*/  UISETP.NE.AND UP0, UPT, UR63, 0x7, UPT ;  /* 0x000000073f00788c */ /* 0x000fc4000bf05270 */
[----:B------:R-:W-:Y:S02]  /*11b0*/  USEL UR12, URZ, 0x40, UP1 ;  /* 0x00000040ff0c7887 */ /* 0x000fe40008800000 */
[----:B------:R-:W-:Y:S02]  /*11c0*/  UISETP.NE.AND UP1, UPT, UR63, URZ, UPT ;  /* 0x000000ff3f00728c */ /* 0x000fe4000bf25270 */
[----:B------:R-:W-:Y:S02]  /*11d0*/  USEL UR13, URZ, 0x80, UP0 ;  /* 0x00000080ff0d7887 */ /* 0x000fe40008000000 */
[----:B------:R-:W-:Y:S02]  /*11e0*/  UISETP.NE.AND UP0, UPT, UR8, URZ, UPT ;  /* 0x000000ff0800728c */ /* 0x000fe4000bf05270 */
[----:B------:R-:W-:Y:S02]  /*11f0*/  UISETP.EQ.OR UP1, UPT, UR8, URZ, !UP1 ;  /* 0x000000ff0800728c */ /* 0x000fe4000cf22670 */
[----:B------:R-:W-:-:S02]  /*1200*/  USEL UR9, UR5, 0x2, UP0 ;  /* 0x0000000205097887 */ /* 0x000fc40008000000 */
[----:B------:R-:W-:Y:S02]  /*1210*/  USEL UR4, UR4, 0x4, UP0 ;  /* 0x0000000404047887 */ /* 0x000fe40008000000 */
[----:B------:R-:W-:Y:S02]  /*1220*/  USEL UR5, URZ, 0x1, !UP1 ;  /* 0x00000001ff057887 */ /* 0x000fe4000c800000 */
[----:B------:R-:W-:Y:S02]  /*1230*/  USEL UR10, UR7, 0x8, UP0 ;  /* 0x00000008070a7887 */ /* 0x000fe40008000000 */
[----:B------:R-:W-:Y:S02]  /*1240*/  USEL UR8, UR6, 0x10, UP0 ;  /* 0x0000001006087887 */ /* 0x000fe40008000000 */
[----:B------:R-:W-:Y:S02]  /*1250*/  UIADD3 UR4, UPT, UPT, UR4, UR9, UR5 ;  /* 0x0000000904047290 */ /* 0x000fe4000fffe005 */
[----:B------:R-:W-:-:S02]  /*1260*/  USEL UR7, UR11, 0x20, UP0 ;  /* 0x000000200b077887 */ /* 0x000fc40008000000 */
[----:B------:R-:W-:Y:S02]  /*1270*/  USEL UR6, UR12, 0x40, UP0 ;  /* 0x000000400c067887 */ /* 0x000fe40008000000 */
[----:B------:R-:W-:Y:S02]  /*1280*/  UIADD3 UR4, UPT, UPT, UR8, UR10, UR4 ;  /* 0x0000000a08047290 */ /* 0x000fe4000fffe004 */
[----:B------:R-:W-:Y:S02]  /*1290*/  USEL UR5, UR13, 0x80, UP0 ;  /* 0x000000800d057887 */ /* 0x000fe40008000000 */
[----:B------:R-:W-:-:S04]  /*12a0*/  UIADD3 UR4, UPT, UPT, UR6, UR7, UR4 ;  /* 0x0000000706047290 */ /* 0x000fc8000fffe004 */
[----:B------:R-:W-:-:S06]  /*12b0*/  UIADD3 UR4, UPT, UPT, UR4, UR5, URZ ;  /* 0x0000000504047290 */ /* 0x000fcc000fffe0ff */
[----:B------:R-:W-:Y:S02]  /*12c0*/  MOV R2, UR4 ;  /* 0x0000000400027c02 */ /* 0x000fe40008000f00 */
.L_x_17:
[----:B------:R-:W-:Y:S05]  /*12d0*/  BRA.U !UP2, `(.L_x_18) ;  /* 0x000000010ad47547 */ /* 0x000fea000b800000 */
[----:B------:R-:W1:Y:S01]  /*12e0*/  LDCU.128 UR12, c[0x0][0xb10] ;  /* 0x00016200ff0c77ac */ /* 0x000e620008000c00 */
[----:B------:R-:W2:Y:S01]  /*12f0*/  LDCU UR6, c[0x0][0x370] ;  /* 0x00006e00ff0677ac */ /* 0x000ea20008000800 */
[----:B------:R-:W3:Y:S01]  /*1300*/  LDCU UR5, c[0x0][0x374] ;  /* 0x00006e80ff0577ac */ /* 0x000ee20008000800 */
[----:B------:R-:W4:Y:S01]  /*1310*/  LDCU UR27, c[0x0][0xb0c] ;  /* 0x00016180ff1b77ac */ /* 0x000f220008000800 */
[----:B------:R-:W4:Y:S01]  /*1320*/  LDCU UR4, c[0x0][0xb20] ;  /* 0x00016400ff0477ac */ /* 0x000f220008000800 */
[----:B------:R-:W4:Y:S01]  /*1330*/  LDCU.64 UR8, c[0x0][0xb28] ;  /* 0x00016500ff0877ac */ /* 0x000f220008000a00 */
[----:B-1----:R-:W-:Y:S02]  /*1340*/  UISETP.NE.AND UP0, UPT, UR14, 0x1, UPT ;  /* 0x000000010e00788c */ /* 0x002fe4000bf05270 */
[----:B---3--:R-:W-:Y:S02]  /*1350*/  UIMAD.WIDE.U32 UR10, UR5, UR15, URZ ;  /* 0x0000000f050a72a5 */ /* 0x008fe4000f8e00ff */
[----:B--2---:R-:W-:-:S02]  /*1360*/  UIMAD.WIDE.U32 UR22, UR6, UR12, URZ ;  /* 0x0000000c061672a5 */ /* 0x004fc4000f8e00ff */
[----:B----4-:R-:W-:Y:S02]  /*1370*/  UISETP.NE.AND UP1, UPT, UR27, 0x1, UPT ;  /* 0x000000011b00788c */ /* 0x010fe4000bf25270 */
[----:B------:R-:W-:Y:S01]  /*1380*/  UISETP.NE.AND UP2, UPT, UR21, 0x1, UPT ;  /* 0x000000011500788c */ /* 0x000fe2000bf45270 */
[----:B------:R-:W-:Y:S02]  /*1390*/  UMOV UR10, UR11 ;  /* 0x0000000b000a7c82 */ /* 0x000fe40008000000 */
[----:B------:R-:W-:Y:S01]  /*13a0*/  UMOV UR22, UR23 ;  /* 0x0000001700167c82 */ /* 0x000fe20008000000 */
[----:B------:R-:W-:Y:S02]  /*13b0*/  @UP0 USHF.R.U32.HI UR5, URZ, UR4, UR10 ;  /* 0x00000004ff050299 */ /* 0x000fe4000801160a */
[----:B------:R-:W-:Y:S02]  /*13c0*/  UIMAD.WIDE.U32 UR24, UR20, UR15, URZ ;  /* 0x0000000f141872a5 */ /* 0x000fe4000f8e00ff */
[----:B------:R-:W-:-:S02]  /*13d0*/  UIMAD.WIDE.U32 UR10, UR5, UR8, URZ ;  /* 0x00000008050a72a5 */ /* 0x000fc4000f8e00ff */
[----:B------:R-:W-:Y:S02]  /*13e0*/  @UP1 USHF.R.U32.HI UR6, URZ, UR13, UR22 ;  /* 0x0000000dff061299 */ /* 0x000fe40008011616 */
[----:B------:R-:W-:Y:S02]  /*13f0*/  UIMAD.WIDE.U32 UR18, UR16, UR12, URZ ;  /* 0x0000000c101272a5 */ /* 0x000fe4000f8e00ff */
[----:B------:R-:W-:Y:S01]  /*1400*/  UIMAD.WIDE.U32 UR22, UR6, UR8, URZ ;  /* 0x00000008061672a5 */ /* 0x000fe2000f8e00ff */
[----:B------:R-:W-:Y:S01]  /*1410*/  UMOV UR24, UR25 ;  /* 0x0000001900187c82 */ /* 0x000fe20008000000 */
[----:B------:R-:W-:Y:S01]  /*1420*/  UMOV UR10, UR11 ;  /* 0x0000000b000a7c82 */ /* 0x000fe20008000000 */
[----:B------:R-:W-:Y:S02]  /*1430*/  USHF.R.U32.HI UR24, URZ, UR4, UR24 ;  /* 0x00000004ff187299 */ /* 0x000fe40008011618 */
[----:B------:R-:W-:Y:S02]  /*1440*/  @UP2 USHF.R.U32.HI UR5, URZ, UR9, UR10 ;  /* 0x00000009ff052299 */ /* 0x000fe4000801160a */
[----:B------:R-:W-:Y:S01]  /*1450*/  UMOV UR7, UR23 ;  /* 0x0000001700077c82 */ /* 0x000fe20008000000 */
[----:B------:R-:W-:Y:S01]  /*1460*/  UMOV UR18, UR19 ;  /* 0x0000001300127c82 */ /* 0x000fe20008000000 */
[----:B------:R-:W-:-:S02]  /*1470*/  @UP2 USHF.R.U32.HI UR6, URZ, UR9, UR7 ;  /* 0x00000009ff062299 */ /* 0x000fc40008011607 */
[----:B------:R-:W-:Y:S02]  /*1480*/  USHF.R.U32.HI UR13, URZ, UR13, UR18 ;  /* 0x0000000dff0d7299 */ /* 0x000fe40008011612 */
[----:B------:R-:W-:Y:S02]  /*1490*/  USEL UR4, UR20, UR24, !UP0 ;  /* 0x0000001814047287 */ /* 0x000fe4000c000000 */
[----:B------:R-:W-:Y:S02]  /*14a0*/  UIMAD UR7, UR5, UR21, URZ ;  /* 0x00000015050772a4 */ /* 0x000fe4000f8e02ff */
[----:B------:R-:W-:Y:S02]  /*14b0*/  USEL UR5, UR16, UR13, !UP1 ;  /* 0x0000000d10057287 */ /* 0x000fe4000c800000 */
[----:B------:R-:W-:Y:S02]  /*14c0*/  UIMAD UR12, UR6, UR21, URZ ;  /* 0x00000015060c72a4 */ /* 0x000fe4000f8e02ff */
[----:B------:R-:W-:-:S02]  /*14d0*/  UISETP.GE.AND UP0, UPT, UR4, UR7, UPT ;  /* 0x000000070400728c */ /* 0x000fc4000bf06270 */
[----:B------:R-:W-:Y:S02]  /*14e0*/  UIMAD.WIDE.U32 UR10, UR4, UR8, URZ ;  /* 0x00000008040a72a5 */ /* 0x000fe4000f8e00ff */
[----:B------:R-:W-:Y:S02]  /*14f0*/  UISETP.GE.OR UP0, UPT, UR5, UR12, UP0 ;  /* 0x0000000c0500728c */ /* 0x000fe40008706670 */
[----:B------:R-:W-:Y:S02]  /*1500*/  UIMAD.WIDE.U32 UR12, UR5, UR8, URZ ;  /* 0x00000008050c72a5 */ /* 0x000fe4000f8e00ff */
[----:B------:R-:W-:Y:S01]  /*1510*/  UIADD3 UR10, UPT, UPT, -UR4, URZ, URZ ;  /* 0x000000ff040a7290 */ /* 0x000fe2000fffe1ff */
[----:B------:R-:W-:Y:S01]  /*1520*/  UMOV UR8, UR11 ;  /* 0x0000000b00087c82 */ /* 0x000fe20008000000 */
[----:B------:R-:W-:Y:S02]  /*1530*/  UIADD3 UR11, UPT, UPT, -UR5, URZ, URZ ;  /* 0x000000ff050b7290 */ /* 0x000fe4000fffe1ff */
[----:B------:R-:W-:-:S03]  /*1540*/  USHF.R.U32.HI UR8, URZ, UR9, UR8 ;  /* 0x00000009ff087299 */ /* 0x000fc60008011608 */
[----:B------:R-:W-:Y:S01]  /*1550*/  @!UP0 UMOV UR7, UR13 ;  /* 0x0000000d00078c82 */ /* 0x000fe20008000000 */
[----:B------:R-:W-:Y:S02]  /*1560*/  UIMAD UR20, UR14, UR10, UR20 ;  /* 0x0000000a0e1472a4 */ /* 0x000fe4000f8e0214 */
[----:B------:R-:W-:Y:S02]  /*1570*/  USEL UR8, UR4, UR8, !UP2 ;  /* 0x0000000804087287 */ /* 0x000fe4000d000000 */
[----:B------:R-:W-:Y:S02]  /*1580*/  @!UP0 USHF.R.U32.HI UR7, URZ, UR9, UR7 ;  /* 0x00000009ff078299 */ /* 0x000fe40008011607 */
[----:B------:R-:W-:Y:S02]  /*1590*/  UIADD3 UR9, UPT, UPT, -UR8, URZ, URZ ;  /* 0x000000ff08097290 */ /* 0x000fe4000fffe1ff */
[----:B------:R-:W-:Y:S02]  /*15a0*/  @!UP0 USEL UR7, UR5, UR7, !UP2 ;  /* 0x0000000705078287 */ /* 0x000fe4000d000000 */
[----:B------:R-:W-:-:S02]  /*15b0*/  UIMAD UR9, UR21, UR9, UR4 ;  /* 0x00000009150972a4 */ /* 0x000fc4000f8e0204 */
[----:B------:R-:W-:Y:S02]  /*15c0*/  @!UP0 UIADD3 UR8, UPT, UPT, UR8, -UR7, URZ ;  /* 0x8000000708088290 */ /* 0x000fe4000fffe0ff */
[----:B------:R-:W-:Y:S02]  /*15d0*/  @!UP0 UIMAD UR6, UR9, UR6, UR7 ;  /* 0x00000006090682a4 */ /* 0x000fe4000f8e0207 */
[----:B------:R-:W-:Y:S02]  /*15e0*/  @!UP0 UIMAD UR4, UR8, UR21, UR5 ;  /* 0x00000015080482a4 */ /* 0x000fe4000f8e0205 */
[----:B------:R-:W-:Y:S02]  /*15f0*/  UIMAD UR16, UR27, UR11, UR16 ;  /* 0x0000000b1b1072a4 */ /* 0x000fe4000f8e0210 */
[----:B------:R-:W-:Y:S01]  /*1600*/  UIMAD UR20, UR4, UR14, UR20 ;  /* 0x0000000e041472a4 */ /* 0x000fe2000f8e0214 */
[----:B------:R-:W-:Y:S02]  /*1610*/  @!UP0 UMOV UR5, UR6 ;  /* 0x0000000600058c82 */ /* 0x000fe40008000000 */
[----:B------:R-:W-:-:S12]  /*1620*/  UIMAD UR16, UR5, UR27, UR16 ;  /* 0x0000001b051072a4 */ /* 0x000fd8000f8e0210 */
.L_x_18:
[----:B------:R-:W-:Y:S02]  /*1630*/  UISETP.NE.AND UP1, UPT, UR28, 0x1, UPT ;  /* 0x000000011c00788c */ /* 0x000fe4000bf25270 */
[----:B------:R-:W-:Y:S02]  /*1640*/  UISETP.NE.AND UP0, UPT, UR17, 0x2, UPT ;  /* 0x000000021100788c */ /* 0x000fe4000bf05270 */
[----:B------:R-:W-:-:S05]  /*1650*/  ULOP3.LUT UR21, UR26, 0x1c00, URZ, 0xc0, !UPT ;  /* 0x00001c001a157892 */ /* 0x000fca000f8ec0ff */
[----:B------:R-:W-:Y:S07]  /*1660*/  BRA.U UP1, `(.L_x_19) ;  /* 0x0000000101447547 */ /* 0x000fee000b800000 */
[----:B------:R-:W1:Y:S01]  /*1670*/  LDCU.128 UR8, c[0x0][0xb10] ;  /* 0x00016200ff0877ac */ /* 0x000e620008000c00 */
[----:B------:R-:W2:Y:S01]  /*1680*/  LDCU UR12, c[0x0][0xb0c] ;  /* 0x00016180ff0c77ac */ /* 0x000ea20008000800 */
[----:B------:R-:W3:Y:S01]  /*1690*/  LDCU UR13, c[0x0][0xb20] ;  /* 0x00016400ff0d77ac */ /* 0x000ee20008000800 */
[----:B-1----:R-:W-:Y:S02]  /*16a0*/  UIMAD.WIDE.U32 UR6, UR16, UR8, URZ ;  /* 0x00000008100672a5 */ /* 0x002fe4000f8e00ff */
[----:B------:R-:W-:Y:S02]  /*16b0*/  UIMAD.WIDE.U32 UR4, UR20, UR11, URZ ;  /* 0x0000000b140472a5 */ /* 0x000fe4000f8e00ff */
[----:B--2---:R-:W-:Y:S02]  /*16c0*/  UISETP.NE.AND UP2, UPT, UR12, 0x1, UPT ;  /* 0x000000010c00788c */ /* 0x004fe4000bf45270 */
[----:B------:R-:W-:Y:S01]  /*16d0*/  UISETP.NE.AND UP1, UPT, UR10, 0x1, UPT ;  /* 0x000000010a00788c */ /* 0x000fe2000bf25270 */
[----:B------:R-:W-:-:S02]  /*16e0*/  UMOV UR6, UR7 ;  /* 0x0000000700067c82 */ /* 0x000fc40008000000 */
[----:B------:R-:W-:Y:S01]  /*16f0*/  UMOV UR4, UR5 ;  /* 0x0000000500047c82 */ /* 0x000fe20008000000 */
[----:B------:R-:W-:Y:S02]  /*1700*/  USHF.R.U32.HI UR6, URZ, UR9, UR6 ;  /* 0x00000009ff067299 */ /* 0x000fe40008011606 */
[----:B---3--:R-:W-:Y:S02]  /*1710*/  USHF.R.U32.HI UR4, URZ, UR13, UR4 ;  /* 0x0000000dff047299 */ /* 0x008fe40008011604 */
[----:B------:R-:W-:Y:S02]  /*1720*/  USEL UR5, UR16, UR6, !UP2 ;  /* 0x0000000610057287 */ /* 0x000fe4000d000000 */
[----:B------:R-:W-:-:S04]  /*1730*/  USEL UR4, UR20, UR4, !UP1 ;  /* 0x0000000414047287 */ /* 0x000fc8000c800000 */
[----:B------:R-:W-:Y:S02]  /*1740*/  UIADD3 UR6, UPT, UPT, UR5, -UR4, URZ ;  /* 0x8000000405067290 */ /* 0x000fe4000fffe0ff */
[----:B------:R-:W-:Y:S02]  /*1750*/  UIADD3 UR4, UPT, UPT, -UR5, UR4, URZ ;  /* 0x0000000405047290 */ /* 0x000fe4000fffe1ff */
[----:B------:R-:W-:Y:S02]  /*1760*/  UIMAD UR20, UR6, UR10, UR20 ;  /* 0x0000000a061472a4 */ /* 0x000fe4000f8e0214 */
[----:B------:R-:W-:-:S12]  /*1770*/  UIMAD UR16, UR4, UR12, UR16 ;  /* 0x0000000c041072a4 */ /* 0x000fd8000f8e0210 */
.L_x_19:
[----:B------:R-:W-:Y:S05]  /*1780*/  BRA.U !UP5, `(.L_x_20) ;  /* 0x000000010d0c7547 */ /* 0x000fea000b800000 */
[----:B------:R-:W-:Y:S01]  /*1790*/  UCGABAR_WAIT ;  /* 0x0000000000007dc7 */ /* 0x000fe20008000000 */
[----:B------:R-:W-:Y:S01]  /*17a0*/  CCTL.IVALL ;  /* 0x00000000ff00798f */ /* 0x000fe20002000000 */
[----:B------:R-:W-:Y:S05]  /*17b0*/  BRA `(.L_x_21) ;  /* 0x0000000000047947 */ /* 0x000fea0003800000 */
.L_x_20:
[----:B------:R-:W-:Y:S06]  /*17c0*/  BAR.SYNC.DEFER_BLOCKING 0x0 ;  /* 0x0000000000007b1d */ /* 0x000fec0000010000 */
.L_x_21:
[----:B------:R-:W-:Y:S05]  /*17d0*/  BRA.U UP0, `(.L_x_22) ;  /* 0x0000001500087547 */ /* 0x000fea000b800000 */
[----:B------:R-:W1:Y:S01]  /*17e0*/  LDCU UR6, c[0x0][0x38c] ;  /* 0x00007180ff0677ac */ /* 0x000e620008000800 */
[----:B------:R-:W-:Y:S01]  /*17f0*/  PLOP3.LUT P1, PT, PT, PT, UP3, 0x80, 0x8 ;  /* 0x000000000008781c */ /* 0x000fe20003f2f038 */
[----:B------:R-:W-:Y:S01]  /*1800*/  IMAD.MOV.U32 R12, RZ, RZ, 0x1 ;  /* 0x00000001ff0c7424 */ /* 0x000fe200078e00ff */
[----:B------:R-:W-:Y:S01]  /*1810*/  ISETP.EQ.OR P2, PT, R0, RZ, P3 ;  /* 0x000000ff0000720c */ /* 0x000fe20001f42670 */
[----:B------:R-:W-:Y:S01]  /*1820*/  UISETP.NE.AND UP1, UPT, UR17, URZ, UPT ;  /* 0x000000ff1100728c */ /* 0x000fe2000bf25270 */
[----:B------:R-:W-:Y:S02]  /*1830*/  PLOP3.LUT P1, PT, P1, PT, PT, 0x8, 0x80 ;  /* 0x000000000080781c */ /* 0x000fe40000f2e170 */
[----:B------:R-:W-:Y:S01]  /*1840*/  CS2R R10, SRZ ;  /* 0x00000000000a7805 */ /* 0x000fe2000001ff00 */
[----:B------:R-:W-:Y:S01]  /*1850*/  IMAD.MOV.U32 R9, RZ, RZ, RZ ;  /* 0x000000ffff097224 */ /* 0x000fe200078e00ff */
[----:B------:R-:W2:Y:S01]  /*1860*/  LDCU UR39, c[0x0][0x370] ;  /* 0x00006e00ff2777ac */ /* 0x000ea20008000800 */
[----:B------:R-:W-:Y:S01]  /*1870*/  IMAD.MOV.U32 R8, RZ, RZ, 0x1 ;  /* 0x00000001ff087424 */ /* 0x000fe200078e00ff */
[----:B------:R-:W-:Y:S01]  /*1880*/  USEL UR25, UR43, 0x2, UP1 ;  /* 0x000000022b197887 */ /* 0x000fe20008800000 */
[----:B------:R-:W3:Y:S01]  /*1890*/  LDCU.64 UR28, c[0x0][0x348] ;  /* 0x00006900ff1c77ac */ /* 0x000ee20008000a00 */
[----:B-1----:R-:W-:-:S02]  /*18a0*/  UIADD3 UR5, UPT, UPT, UR6, 0x3f, URZ ;  /* 0x0000003f06057890 */ /* 0x002fc4000fffe0ff */
[----:B------:R-:W-:Y:S02]  /*18b0*/  USHF.R.U32.HI UR44, URZ, 0x6, UR21 ;  /* 0x00000006ff2c7899 */ /* 0x000fe40008011615 */
[----:B------:R-:W-:Y:S02]  /*18c0*/  USHF.R.S32.HI UR4, URZ, 0x1f, UR5 ;  /* 0x0000001fff047899 */ /* 0x000fe40008011405 */
[----:B------:R-:W-:Y:S02]  /*18d0*/  UIADD3 UR45, UPT, UPT, UR6, 0x7e, URZ ;  /* 0x0000007e062d7890 */ /* 0x000fe4000fffe0ff */
[----:B------:R-:W-:Y:S01]  /*18e0*/  ULEA.HI UR4, UR4, UR5, URZ, 0x6 ;  /* 0x0000000504047291 */ /* 0x000fe2000f8f30ff */
[----:B------:R-:W1:Y:S03]  /*18f0*/  LDCU UR38, c[0x0][0x374] ;  /* 0x00006e80ff2677ac */ /* 0x000e660008000800 */
[----:B------:R-:W-:-:S02]  /*1900*/  USHF.R.S32.HI UR41, URZ, 0x6, UR4 ;  /* 0x00000006ff297899 */ /* 0x000fc40008011404 */
[----:B------:R-:W-:Y:S02]  /*1910*/  UIADD3 UR4, UPT, UPT, UR6, -0x1, URZ ;  /* 0xffffffff06047890 */ /* 0x000fe4000fffe0ff */
[----:B------:R-:W-:Y:S02]  /*1920*/  UISETP.LT.U32.AND UP0, UPT, UR41, 0x6, UPT ;  /* 0x000000062900788c */ /* 0x000fe4000bf01070 */
[----:B------:R-:W-:Y:S02]  /*1930*/  UISETP.GE.U32.AND UP2, UPT, UR4, -0x7f, UPT ;  /* 0xffffff810400788c */ /* 0x000fe4000bf46070 */
[----:B------:R-:W-:Y:S01]  /*1940*/  USEL UR40, UR41, 0x6, UP0 ;  /* 0x0000000629287887 */ /* 0x000fe20008000000 */
[----:B------:R-:W-:-:S03]  /*1950*/  UMOV UR5, URZ ;  /* 0x000000ff00057c82 */ /* 0x000fc60008000000 */
[----:B------:R-:W-:Y:S02]  /*1960*/  UIADD3 UR24, UPT, UPT, UR40, -0x1, URZ ;  /* 0xffffffff28187890 */ /* 0x000fe4000fffe0ff */
[----:B------:R-:W-:-:S03]  /*1970*/  UIADD3 UR43, UPT, UPT, UR41, -UR40, URZ ;  /* 0x80000028292b7290 */ /* 0x000fc6000fffe0ff */
[----:B------:R-:W-:-:S04]  /*1980*/  @UP2 UIADD3 UR24, UPT, UPT, UR40, URZ, URZ ;  /* 0x000000ff28182290 */ /* 0x000fc8000fffe0ff */
[----:B-123--:R-:W-:-:S12]  /*1990*/  UIADD3 UR24, UPT, UPT, UR24, 0x1, URZ ;  /* 0x0000000118187890 */ /* 0x00efd8000fffe0ff */
.L_x_42:
[----:B------:R-:W-:Y:S01]  /*19a0*/  UISETP.NE.AND UP0, UPT, UR47, URZ, UPT ;  /* 0x000000ff2f00728c */ /* 0x000fe2000bf05270 */
[----:B-1----:R-:W1:Y:S08]  /*19b0*/  S2UR UR47, SR_CgaCtaId ;  /* 0x00000000002f79c3 */ /* 0x002e700000008800 */
[----:B------:R-:W-:Y:S05]  /*19c0*/  BRA.U UP0, `(.L_x_23) ;  /* 0x0000000100347547 */ /* 0x000fea000b800000 */
[----:B------:R-:W2:Y:S01]  /*19d0*/  S2R R0, SR_CgaCtaId ;  /* 0x0000000000007919 */ /* 0x000ea20000008800 */
[----:B------:R-:W-:Y:S02]  /*19e0*/  MOV R3, 0x400 ;  /* 0x0000040000037802 */ /* 0x000fe40000000f00 */
[----:B------:R-:W-:Y:S02]  /*19f0*/  SHF.L.U32 R2, R8, 0x1f, RZ ;  /* 0x0000001f08027819 */ /* 0x000fe400000006ff */
[----:B--2---:R-:W-:-:S05]  /*1a00*/  LEA R0, R0, R3, 0x18 ;  /* 0x0000000300007211 */ /* 0x004fca00078ec0ff */
[----:B------:R-:W-:-:S04]  /*1a10*/  IMAD R3, R9, 0x8, R0 ;  /* 0x0000000809037824 */ /* 0x000fc800078e0200 */
[----:B------:R-:W2:Y:S02]  /*1a20*/  SYNCS.PHASECHK.TRANS64.TRYWAIT P0, [R3+URZ+0x120], R2 ;  /* 0x00012002030075a7 */ /* 0x000ea400080011ff */
[----:B--2---:R-:W-:Y:S05]  /*1a30*/  @!P0 BRA `(.L_x_24) ;  /* 0x0000007c00148947 */ /* 0x004fea0003800000 */
.L_x_140:
[----:B------:R-:W-:Y:S01]  /*1a40*/  VIADD R9, R9, 0x1 ;  /* 0x0000000109097836 */ /* 0x000fe20000000000 */
[----:B------:R2:W-:Y:S04]  /*1a50*/  SYNCS.ARRIVE.TRANS64.A1T0 RZ, [R3+URZ+0x110], RZ ;  /* 0x000110ff03ff79a7 */ /* 0x0005e800081000ff */
[----:B------:R-:W-:-:S04]  /*1a60*/  ISETP.NE.AND P0, PT, R9, 0x2, PT ;  /* 0x000000020900780c */ /* 0x000fc80003f05270 */
[----:B------:R-:W-:Y:S02]  /*1a70*/  SEL R9, R9, RZ, P0 ;  /* 0x000000ff09097207 */ /* 0x000fe40000000000 */
[----:B--2---:R-:W-:-:S04]  /*1a80*/  SEL R3, RZ, 0x1, P0 ;  /* 0x00000001ff037807 */ /* 0x004fc80000000000 */
[----:B------:R-:W-:-:S07]  /*1a90*/  LOP3.LUT R8, R8, R3, RZ, 0x3c, !PT ;  /* 0x0000000308087212 */ /* 0x000fce00078e3cff */
.L_x_23:
[----:B------:R-:W-:Y:S01]  /*1aa0*/  UMOV UR6, 0x400 ;  /* 0x0000040000067882 */ /* 0x000fe20000000000 */
[----:B------:R-:W-:Y:S01]  /*1ab0*/  SHF.L.U32 R0, R12, 0x1f, RZ ;  /* 0x0000001f0c007819 */ /* 0x000fe200000006ff */
[----:B-1----:R-:W-:Y:S02]  /*1ac0*/  ULEA UR6, UR47, UR6, 0x18 ;  /* 0x000000062f067291 */ /* 0x002fe4000f8ec0ff */
[----:B------:R-:W-:Y:S02]  /*1ad0*/  UISETP.GE.U32.AND UP0, UPT, UR45, 0x7f, UPT ;  /* 0x0000007f2d00788c */ /* 0x000fe4000bf06070 */
[----:B------:R-:W-:Y:S02]  /*1ae0*/  ULEA UR4, UR5, UR6, 0x3 ;  /* 0x0000000605047291 */ /* 0x000fe4000f8e18ff */
[----:B------:R-:W-:Y:S02]  /*1af0*/  USHF.L.U32 UR11, UR20, 0x7, URZ ;  /* 0x00000007140b7899 */ /* 0x000fe400080006ff */
[----:B------:R-:W-:Y:S01]  /*1b00*/  ULEA UR35, UR16, UR44, 0x7 ;  /* 0x0000002c10237291 */ /* 0x000fe2000f8e38ff */
[----:B------:R-:W-:-:S04]  /*1b10*/  UMOV UR13, URZ ;  /* 0x000000ff000d7c82 */ /* 0x000fc80008000000 */
[----:B------:R1:W2:Y:S01]  /*1b20*/  SYNCS.PHASECHK.TRANS64.TRYWAIT P0, [UR4+0x30], R0 ;  /* 0x00003000ff0075a7 */ /* 0x0002a20008001104 */
[----:B------:R-:W-:Y:S06]  /*1b30*/  BRA.U !UP0, `(.L_x_25) ;  /* 0x0000000108bc7547 */ /* 0x000fec000b800000 */
[----:B------:R-:W-:Y:S01]  /*1b40*/  UMOV UR7, URZ ;  /* 0x000000ff00077c82 */ /* 0x000fe20008000000 */
[----:B------:R-:W-:-:S05]  /*1b50*/  UMOV UR4, UR5 ;  /* 0x0000000500047c82 */ /* 0x000fca0008000000 */
.L_x_31:
[----:B------:R-:W-:Y:S01]  /*1b60*/  ULEA UR33, UR4, UR6, 0x3 ;  /* 0x0000000604217291 */ /* 0x000fe2000f8e18ff */
[----:B--2---:R-:W-:Y:S01]  /*1b70*/  @!P3 MOV R2, 0x8000 ;  /* 0x000080000002b802 */ /* 0x004fe20000000f00 */
[----:B--2-4-:R-:W-:Y:S10]  /*1b80*/  @P0 BRA `(.L_x_26) ;  /* 0x00000000000c0947 */ /* 0x014ff40003800000 */
[----:B------:R-:W-:-:S04]  /*1b90*/  SHF.L.U32 R3, R12, 0x1f, RZ ;  /* 0x0000001f0c037819 */ /* 0x000fc800000006ff */
[----:B------:R-:W2:Y:S02]  /*1ba0*/  SYNCS.PHASECHK.TRANS64.TRYWAIT P0, [UR33+0x30], R3 ;  /* 0x00003003ff0075a7 */ /* 0x000ea40008001121 */
[----:B--2---:R-:W-:Y:S05]  /*1bb0*/  @!P0 BRA `(.L_x_27) ;  /* 0x0000007800c88947 */ /* 0x004fea0003800000 */
.L_x_26:
[----:B------:R2:W-:Y:S01]  /*1bc0*/  @!P3 SYNCS.ARRIVE.TRANS64 RZ, [UR33], R2 ;  /* 0x00000002ffffb9a7 */ /* 0x0005e20008000021 */
[----:B------:R-:W-:-:S04]  /*1bd0*/  ULOP3.LUT UR5, UR25, 0x2, URZ, 0xfc, !UPT ;  /* 0x0000000219057892 */ /* 0x000fc8000f8efcff */
[----:B------:R-:W-:-:S09]  /*1be0*/  UISETP.NE.AND UP0, UPT, UR5, 0x2, UPT ;  /* 0x000000020500788c */ /* 0x000fd2000bf05270 */
[----:B------:R-:W-:Y:S05]  /*1bf0*/  BRA.U UP0, `(.L_x_28) ;  /* 0x0000000100047547 */ /* 0x000fea000b800000 */
[----:B------:R-:W-:Y:S05]  /*1c00*/  BPT.TRAP 0x1 ;  /* 0x000000040000795c */ /* 0x000fea0000300000 */
.L_x_28:
[----:B------:R-:W-:Y:S04]  /*1c10*/  BSSY.RECONVERGENT B0, `(.L_x_29) ;  /* 0x0000003000007945 */ /* 0x000fe80003800200 */
[----:B------:R-:W-:Y:S05]  /*1c20*/  @P2 BRA `(.L_x_30) ;  /* 0x0000000000042947 */ /* 0x000fea0003800000 */
[----:B------:R-:W-:Y:S05]  /*1c30*/  BPT.TRAP 0x1 ;  /* 0x000000040000795c */ /* 0x000fea0000300000 */
.L_x_30:
[----:B------:R-:W-:Y:S05]  /*1c40*/  BSYNC.RECONVERGENT B0 ;  /* 0x0000000000007941 */ /* 0x000fea0003800200 */
.L_x_29:
[----:B------:R-:W-:Y:S02]  /*1c50*/  UIADD3 UR5, UPT, UPT, UR4, 0x1, URZ ;  /* 0x0000000104057890 */ /* 0x000fe4000fffe0ff */
[----:B------:R-:W-:Y:S02]  /*1c60*/  UIADD3 UR16, UP1, UPT, UR28, 0x80, URZ ;  /* 0x000000801c107890 */ /* 0x000fe4000ff3e0ff */
[----:B------:R-:W-:Y:S02]  /*1c70*/  UISETP.NE.AND UP0, UPT, UR5, 0x6, UPT ;  /* 0x000000060500788c */ /* 0x000fe4000bf05270 */
[----:B------:R-:W-:Y:S02]  /*1c80*/  USHF.L.U32 UR34, UR7, 0x6, URZ ;  /* 0x0000000607227899 */ /* 0x000fe400080006ff */
[----:B------:R-:W-:Y:S02]  /*1c90*/  USEL UR9, URZ, 0x1, UP0 ;  /* 0x00000001ff097887 */ /* 0x000fe40008000000 */
[----:B------:R-:W-:-:S02]  /*1ca0*/  USEL UR5, UR5, URZ, UP0 ;  /* 0x000000ff05057287 */ /* 0x000fc40008000000 */
[----:B------:R-:W-:Y:S02]  /*1cb0*/  UIADD3 UR14, UP0, UPT, UR28, 0x180, URZ ;  /* 0x000001801c0e7890 */ /* 0x000fe4000ff1e0ff */
[----:B------:R-:W-:Y:S01]  /*1cc0*/  ULEA UR8, UR5, UR6, 0x3 ;  /* 0x0000000605087291 */ /* 0x000fe2000f8e18ff */
[----:B------:R-:W-:Y:S01]  /*1cd0*/  LOP3.LUT R12, R12, UR9, RZ, 0x3c, !PT ;  /* 0x000000090c0c7c12 */ /* 0x000fe2000f8e3cff */
[----:B------:R-:W-:Y:S02]  /*1ce0*/  UIADD3.X UR17, UPT, UPT, URZ, UR29, URZ, UP1, !UPT ;  /* 0x0000001dff117290 */ /* 0x000fe40008ffe4ff */
[----:B------:R-:W-:Y:S01]  /*1cf0*/  UIADD3.X UR15, UPT, UPT, URZ, UR29, URZ, UP0, !UPT ;  /* 0x0000001dff0f7290 */ /* 0x000fe200087fe4ff */
[----:B-1----:R-:W-:Y:S01]  /*1d00*/  SHF.L.U32 R0, R12, 0x1f, RZ ;  /* 0x0000001f0c007819 */ /* 0x002fe200000006ff */
[----:B------:R-:W-:Y:S01]  /*1d10*/  UMOV UR18, 0x0 ;  /* 0x0000000000127882 */ /* 0x000fe20000000000 */
[----:B------:R-:W-:Y:S01]  /*1d20*/  UMOV UR19, 0x10000000 ;  /* 0x1000000000137882 */ /* 0x000fe20000000000 */
[----:B------:R-:W-:Y:S01]  /*1d30*/  UMOV UR12, UR36 ;  /* 0x00000024000c7c82 */ /* 0x000fe20008000000 */
[----:B------:R3:W4:Y:S01]  /*1d40*/  SYNCS.PHASECHK.TRANS64.TRYWAIT P0, [UR8+0x30], R0 ;  /* 0x00003000ff0075a7 */ /* 0x0007220008001108 */
[----:B------:R-:W-:Y:S01]  /*1d50*/  USHF.L.U32 UR8, UR4, 0xe, URZ ;  /* 0x0000000e04087899 */ /* 0x000fe200080006ff */
[----:B------:R-:W-:-:S02]  /*1d60*/  UMOV UR9, UR33 ;  /* 0x0000002100097c82 */ /* 0x000fc40008000000 */
[----:B------:R-:W-:Y:S01]  /*1d70*/  UMOV UR4, 0xff0000 ;  /* 0x00ff000000047882 */ /* 0x000fe20000000000 */
[----:B------:R-:W-:Y:S02]  /*1d80*/  ULEA UR32, UR21, UR8, 0x1 ;  /* 0x0000000815207291 */ /* 0x000fe4000f8e08ff */
[----:B------:R-:W-:Y:S02]  /*1d90*/  UIADD3 UR8, UPT, UPT, UR6, 0x20400, UR8 ;  /* 0x0002040006087890 */ /* 0x000fe4000fffe008 */
[----:B------:R-:W-:Y:S01]  /*1da0*/  UIADD3 UR32, UPT, UPT, UR6, 0x8400, UR32 ;  /* 0x0000840006207890 */ /* 0x000fe2000fffe020 */
[----:B------:R-:W-:Y:S01]  /*1db0*/  UMOV UR10, UR34 ;  /* 0x00000022000a7c82 */ /* 0x000fe20008000000 */
[----:B------:R-:W-:Y:S01]  /*1dc0*/  UIADD3 UR7, UPT, UPT, UR7, 0x1, URZ ;  /* 0x0000000107077890 */ /* 0x000fe2000fffe0ff */
[----:B------:R-:W-:-:S03]  /*1dd0*/  UMOV UR13, UR24 ;  /* 0x00000018000d7c82 */ /* 0x000fc60008000000 */
[----:B------:R-:W-:-:S03]  /*1de0*/  UISETP.NE.AND UP0, UPT, UR7, UR24, UPT ;  /* 0x000000180700728c */ /* 0x000fc6000bf05270 */
[----:B------:R1:W-:Y:S01]  /*1df0*/  UTMALDG.3D.MULTICAST [UR32], [UR16], UR4, desc[UR18] ;  /* 0x00001220100073b4 */ /* 0x0003e20008011804 */
[----:B------:R3:W-:Y:S01]  /*1e00*/  UTMALDG.3D [UR8], [UR14], desc[UR18] ;  /* 0x000012080e0075b4 */ /* 0x0007e20008011000 */
[----:B-1----:R-:W-:-:S04]  /*1e10*/  UMOV UR4, UR5 ;  /* 0x0000000500047c82 */ /* 0x002fc80008000000 */
[----:B---3--:R-:W-:Y:S05]  /*1e20*/  BRA.U UP0, `(.L_x_31) ;  /* 0xfffffffd004c7547 */ /* 0x008fea000b83ffff */
.L_x_25:
[----:B------:R-:W-:Y:S01]  /*1e30*/  ULEA UR4, UR5, UR6, 0x3 ;  /* 0x0000000605047291 */ /* 0x000fe2000f8e18ff */
[----:B-1----:R-:W-:Y:S01]  /*1e40*/  SHF.L.U32 R0, R12, 0x1f, RZ ;  /* 0x0000001f0c007819 */ /* 0x002fe200000006ff */
[----:B------:R-:W-:Y:S01]  /*1e50*/  @!P1 SYNCS.ARRIVE.TRANS64.A1T0 RZ, [UR6+0xa8], RZ ;  /* 0x0000a8ffffff99a7 */ /* 0x000fe20008100006 */
[----:B------:R-:W-:-:S06]  /*1e60*/  UISETP.GT.AND UP0, UPT, UR41, UR40, UPT ;  /* 0x000000282900728c */ /* 0x000fcc000bf04270 */
[----:B--2-4-:R1:W2:Y:S03]  /*1e70*/  SYNCS.PHASECHK.TRANS64.TRYWAIT P0, [UR4+0x30], R0 ;  /* 0x00003000ff0075a7 */ /* 0x0142a60008001104 */
[----:B------:R-:W-:Y:S05]  /*1e80*/  BRA.U !UP0, `(.L_x_32) ;  /* 0x0000000108c07547 */ /* 0x000fea000b800000 */
[----:B------:R-:W-:Y:S01]  /*1e90*/  UIADD3 UR26, UPT, UPT, UR43, UR13, URZ ;  /* 0x0000000d2b1a7290 */ /* 0x000fe2000fffe0ff */
[----:B------:R-:W-:-:S11]  /*1ea0*/  UMOV UR4, UR5 ;  /* 0x0000000500047c82 */ /* 0x000fd60008000000 */
.L_x_38:
[----:B------:R-:W-:Y:S01]  /*1eb0*/  ULEA UR17, UR4, UR6, 0x3 ;  /* 0x0000000604117291 */ /* 0x000fe2000f8e18ff */
[----:B--2---:R-:W-:Y:S01]  /*1ec0*/  @!P3 MOV R2, 0x8000 ;  /* 0x000080000002b802 */ /* 0x004fe20000000f00 */
[----:B--2-4-:R-:W-:Y:S10]  /*1ed0*/  @P0 BRA `(.L_x_33) ;  /* 0x00000000000c0947 */ /* 0x014ff40003800000 */
[----:B------:R-:W-:-:S04]  /*1ee0*/  SHF.L.U32 R3, R12, 0x1f, RZ ;  /* 0x0000001f0c037819 */ /* 0x000fc800000006ff */
[----:B------:R-:W2:Y:S02]  /*1ef0*/  SYNCS.PHASECHK.TRANS64.TRYWAIT P0, [UR17+0x30], R3 ;  /* 0x00003003ff0075a7 */ /* 0x000ea40008001111 */
[----:B--2---:R-:W-:Y:S05]  /*1f00*/  @!P0 BRA `(.L_x_34) ;  /* 0x00000078000c8947 */ /* 0x004fea0003800000 */
.L_x_33:
[----:B------:R2:W-:Y:S01]  /*1f10*/  @!P3 SYNCS.ARRIVE.TRANS64 RZ, [UR17], R2 ;  /* 0x00000002ffffb9a7 */ /* 0x0005e20008000011 */
[----:B------:R-:W-:-:S04]  /*1f20*/  ULOP3.LUT UR5, UR25, 0x2, URZ, 0xfc, !UPT ;  /* 0x0000000219057892 */ /* 0x000fc8000f8efcff */
[----:B------:R-:W-:-:S09]  /*1f30*/  UISETP.NE.AND UP0, UPT, UR5, 0x2, UPT ;  /* 0x000000020500788c */ /* 0x000fd2000bf05270 */
[----:B------:R-:W-:Y:S05]  /*1f40*/  BRA.U UP0, `(.L_x_35) ;  /* 0x0000000100047547 */ /* 0x000fea000b800000 */
[----:B------:R-:W-:Y:S05]  /*1f50*/  BPT.TRAP 0x1 ;  /* 0x000000040000795c */ /* 0x000fea0000300000 */
.L_x_35:
[----:B------:R-:W-:Y:S04]  /*1f60*/  BSSY.RECONVERGENT B0, `(.L_x_36) ;  /* 0x0000003000007945 */ /* 0x000fe80003800200 */
[----:B------:R-:W-:Y:S05]  /*1f70*/  @P2 BRA `(.L_x_37) ;  /* 0x0000000000042947 */ /* 0x000fea0003800000 */
[----:B------:R-:W-:Y:S05]  /*1f80*/  BPT.TRAP 0x1 ;  /* 0x000000040000795c */ /* 0x000fea0000300000 */
.L_x_37:
[----:B------:R-:W-:Y:S05]  /*1f90*/  BSYNC.RECONVERGENT B0 ;  /* 0x0000000000007941 */ /* 0x000fea0003800200 */
.L_x_36:
[----:B------:R-:W-:Y:S02]  /*1fa0*/  UIADD3 UR5, UPT, UPT, UR4, 0x1, URZ ;  /* 0x0000000104057890 */ /* 0x000fe4000fffe0ff */
[----:B------:R-:W-:Y:S02]  /*1fb0*/  UIADD3 UR14, UP1, UPT, UR28, 0x80, URZ ;  /* 0x000000801c0e7890 */ /* 0x000fe4000ff3e0ff */
[----:B------:R-:W-:Y:S02]  /*1fc0*/  UISETP.NE.AND UP0, UPT, UR5, 0x6, UPT ;  /* 0x000000060500788c */ /* 0x000fe4000bf05270 */
[----:B------:R-:W-:Y:S02]  /*1fd0*/  USHF.L.U32 UR18, UR13, 0x6, URZ ;  /* 0x000000060d127899 */ /* 0x000fe400080006ff */
[----:B------:R-:W-:Y:S02]  /*1fe0*/  USEL UR8, URZ, 0x1, UP0 ;  /* 0x00000001ff087887 */ /* 0x000fe40008000000 */
[----:B------:R-:W-:-:S02]  /*1ff0*/  USEL UR5, UR5, URZ, UP0 ;  /* 0x000000ff05057287 */ /* 0x000fc40008000000 */
[----:B------:R-:W-:Y:S02]  /*2000*/  UIADD3 UR22, UP0, UPT, UR28, 0x180, URZ ;  /* 0x000001801c167890 */ /* 0x000fe4000ff1e0ff */
[----:B------:R-:W-:Y:S01]  /*2010*/  LOP3.LUT R12, R12, UR8, RZ, 0x3c, !PT ;  /* 0x000000080c0c7c12 */ /* 0x000fe2000f8e3cff */
[----:B------:R-:W-:Y:S02]  /*2020*/  USHF.L.U32 UR8, UR4, 0xe, URZ ;  /* 0x0000000e04087899 */ /* 0x000fe400080006ff */
[----:B------:R-:W-:Y:S01]  /*2030*/  ULEA UR7, UR5, UR6, 0x3 ;  /* 0x0000000605077291 */ /* 0x000fe2000f8e18ff */
[----:B-1----:R-:W-:Y:S01]  /*2040*/  SHF.L.U32 R0, R12, 0x1f, RZ ;  /* 0x0000001f0c007819 */ /* 0x002fe200000006ff */
[----:B------:R-:W-:Y:S02]  /*2050*/  ULEA UR16, UR21, UR8, 0x1 ;  /* 0x0000000815107291 */ /* 0x000fe4000f8e08ff */
[----:B------:R-:W-:Y:S02]  /*2060*/  UIADD3.X UR15, UPT, UPT, URZ, UR29, URZ, UP1, !UPT ;  /* 0x0000001dff0f7290 */ /* 0x000fe40008ffe4ff */
[----:B------:R-:W-:-:S02]  /*2070*/  UIADD3 UR16, UPT, UPT, UR6, 0x8400, UR16 ;  /* 0x0000840006107890 */ /* 0x000fc4000fffe010 */
[----:B------:R-:W-:Y:S01]  /*2080*/  UIADD3 UR8, UPT, UPT, UR6, 0x20400, UR8 ;  /* 0x0002040006087890 */ /* 0x000fe2000fffe008 */
[----:B------:R3:W4:Y:S01]  /*2090*/  SYNCS.PHASECHK.TRANS64.TRYWAIT P0, [UR7+0x30], R0 ;  /* 0x00003000ff0075a7 */ /* 0x0007220008001107 */
[----:B------:R-:W-:Y:S01]  /*20a0*/  UIADD3.X UR23, UPT, UPT, URZ, UR29, URZ, UP0, !UPT ;  /* 0x0000001dff177290 */ /* 0x000fe200087fe4ff */
[----:B------:R-:W-:Y:S01]  /*20b0*/  UMOV UR4, 0xff0000 ;  /* 0x00ff000000047882 */ /* 0x000fe20000000000 */
[----:B------:R-:W-:Y:S01]  /*20c0*/  UMOV UR30, 0x0 ;  /* 0x00000000001e7882 */ /* 0x000fe20000000000 */
[----:B------:R-:W-:Y:S01]  /*20d0*/  UMOV UR31, 0x10000000 ;  /* 0x10000000001f7882 */ /* 0x000fe20000000000 */
[----:B------:R-:W-:Y:S01]  /*20e0*/  UMOV UR19, UR35 ;  /* 0x0000002300137c82 */ /* 0x000fe20008000000 */
[----:B------:R-:W-:Y:S01]  /*20f0*/  UMOV UR20, UR36 ;  /* 0x0000002400147c82 */ /* 0x000fe20008000000 */
[----:B------:R-:W-:Y:S01]  /*2100*/  UMOV UR12, UR36 ;  /* 0x00000024000c7c82 */ /* 0x000fe20008000000 */
[----:B------:R-:W-:Y:S01]  /*2110*/  UMOV UR9, UR17 ;  /* 0x0000001100097c82 */ /* 0x000fe20008000000 */
[----:B------:R-:W-:Y:S01]  /*2120*/  UMOV UR10, UR18 ;  /* 0x00000012000a7c82 */ /* 0x000fe20008000000 */
[----:B------:R1:W-:Y:S01]  /*2130*/  UTMALDG.3D.MULTICAST [UR16], [UR14], UR4, desc[UR30] ;  /* 0x00001e100e0073b4 */ /* 0x0003e20008011804 */
[----:B------:R-:W-:-:S04]  /*2140*/  UIADD3 UR13, UPT, UPT, UR13, 0x1, URZ ;  /* 0x000000010d0d7890 */ /* 0x000fc8000fffe0ff */
[----:B------:R-:W-:Y:S01]  /*2150*/  UISETP.NE.AND UP0, UPT, UR13, UR26, UPT ;  /* 0x0000001a0d00728c */ /* 0x000fe2000bf05270 */
[----:B------:R3:W-:Y:S01]  /*2160*/  UTMALDG.3D [UR8], [UR22], desc[UR30] ;  /* 0x00001e08160075b4 */ /* 0x0007e20008011000 */
[----:B-1----:R-:W-:-:S07]  /*2170*/  UMOV UR4, UR5 ;  /* 0x0000000500047c82 */ /* 0x002fce0008000000 */
[----:B---3--:R-:W-:Y:S05]  /*2180*/  BRA.U UP0, `(.L_x_38) ;  /* 0xfffffffd00487547 */ /* 0x008fea000b83ffff */
.L_x_32:
[C---:B------:R-:W-:Y:S01]  /*2190*/  LEA R3, R11.reuse, UR6, 0x3 ;  /* 0x000000060b037c11 */ /* 0x040fe2000f8e18ff */
[----:B------:R-:W-:Y:S01]  /*21a0*/  NOP ;  /* 0x0000000000007918 */ /* 0x000fe20000000000 */
[----:B-1----:R-:W-:Y:S02]  /*21b0*/  SHF.L.U32 R0, R10, 0x1f, RZ ;  /* 0x0000001f0a007819 */ /* 0x002fe400000006ff */
[----:B------:R-:W-:Y:S02]  /*21c0*/  LEA R5, R11, UR6, 0x4 ;  /* 0x000000060b057c11 */ /* 0x000fe4000f8e20ff */
[----:B--2-4-:R-:W1:Y:S02]  /*21d0*/  SYNCS.PHASECHK.TRANS64.TRYWAIT P0, [R3+URZ+0xb0], R0 ;  /* 0x0000b000030075a7 */ /* 0x014e6400080011ff */
[----:B-1----:R-:W-:Y:S05]  /*21e0*/  @!P0 BRA `(.L_x_39) ;  /* 0x00000074006c8947 */ /* 0x002fea0003800000 */
.L_x_143:
[----:B------:R-:W2:Y:S01]  /*21f0*/  LDS.128 R4, [R5+0x140] ;  /* 0x0001400005047984 */ /* 0x000ea20000000c00 */
[----:B------:R-:W-:Y:S01]  /*2200*/  UISETP.GE.AND UP0, UPT, UR42, 0x1, UPT ;  /* 0x000000012a00788c */ /* 0x000fe2000bf06270 */
[----:B------:R-:W-:Y:S01]  /*2210*/  @!PT LDS RZ, [RZ] ;  /* 0x00000000fffff984 */ /* 0x000fe20000000800 */
[----:B------:R-:W-:Y:S01]  /*2220*/  @!PT LDS RZ, [RZ] ;  /* 0x00000000fffff984 */ /* 0x000fe20000000800 */
[----:B------:R-:W-:Y:S01]  /*2230*/  @!PT LDS RZ, [RZ] ;  /* 0x00000000fffff984 */ /* 0x000fe20000000800 */
[----:B------:R-:W-:Y:S01]  /*2240*/  @!PT LDS RZ, [RZ] ;  /* 0x00000000fffff984 */ /* 0x000fe20000000800 */
[----:B------:R3:W-:Y:S06]  /*2250*/  MEMBAR.ALL.CTA ;  /* 0x0000000000007992 */ /* 0x0007ec0000008000 */
[----:B---3--:R-:W3:Y:S01]  /*2260*/  FENCE.VIEW.ASYNC.S ;  /* 0x00000000000073c6 */ /* 0x008ee20000000000 */
[----:B--2---:R-:W-:-:S13]  /*2270*/  LOP3.LUT P0, RZ, R6, 0x1, RZ, 0xc0, !PT ;  /* 0x0000000106ff7812 */ /* 0x004fda000780c0ff */
[----:B---3--:R-:W-:Y:S01]  /*2280*/  VOTEU.ANY UP1, P0 ;  /* 0x0000000000ff7886 */ /* 0x008fe20000020100 */
[----:B------:R-:W-:-:S13]  /*2290*/  PLOP3.LUT P0, PT, PT, PT, UP1, 0x80, 0x8 ;  /* 0x000000000008781c */ /* 0x000fda0003f0f018 */
[----:B-1----:R-:W-:Y:S02]  /*22a0*/  @P0 LOP3.LUT R0, R5, 0xffff, RZ, 0xc0, !PT ;  /* 0x0000ffff05000812 */ /* 0x002fe400078ec0ff */
[----:B------:R-:W-:Y:S02]  /*22b0*/  @P0 MOV R2, R4 ;  /* 0x0000000400020202 */ /* 0x000fe40000000f00 */
[----:B------:R-:W-:Y:S01]  /*22c0*/  @P0 R2UR UR7, R0 ;  /* 0x00000000000702ca */ /* 0x000fe200000e0000 */
[----:B------:R-:W-:Y:S01]  /*22d0*/  VIADD R0, R3, 0xc0 ;  /* 0x000000c003007836 */ /* 0x000fe20000000000 */
[----:B------:R-:W-:Y:S02]  /*22e0*/  @P0 SHF.R.U32.HI R4, RZ, 0x10, R5 ;  /* 0x00000010ff040819 */ /* 0x000fe40000011605 */
[----:B------:R-:W-:Y:S02]  /*22f0*/  @P0 R2UR UR8, R2 ;  /* 0x00000000020802ca */ /* 0x000fe400000e0000 */
[----:B------:R-:W-:-:S02]  /*2300*/  PRMT R0, RZ, 0x654, R0 ;  /* 0x00000654ff007816 */ /* 0x000fc40000000000 */
[----:B------:R-:W-:Y:S02]  /*2310*/  @P0 R2UR UR4, R4 ;  /* 0x00000000040402ca */ /* 0x000fe400000e0000 */
[----:B------:R1:W-:Y:S03]  /*2320*/  SYNCS.ARRIVE.TRANS64.RED.A1T0 RZ, [R0+URZ], RZ ;  /* 0x000000ff00ff79a7 */ /* 0x0003e600081004ff */
[----:B------:R-:W-:-:S04]  /*2330*/  @UP1 UMOV UR27, UR7 ;  /* 0x00000007001b1c82 */ /* 0x000fc80008000000 */
[----:B------:R-:W-:-:S04]  /*2340*/  @UP1 UMOV UR37, UR8 ;  /* 0x0000000800251c82 */ /* 0x000fc80008000000 */
[----:B------:R-:W-:Y:S01]  /*2350*/  @UP1 UMOV UR36, UR4 ;  /* 0x0000000400241c82 */ /* 0x000fe20008000000 */
[----:B------:R-:W-:Y:S05]  /*2360*/  BRA.U !UP0, `(.L_x_40) ;  /* 0x0000000108d47547 */ /* 0x000fea000b800000 */
[----:B------:R-:W2:Y:S01]  /*2370*/  LDCU.128 UR12, c[0x0][0xb10] ;  /* 0x00016200ff0c77ac */ /* 0x000ea20008000c00 */
[----:B------:R-:W3:Y:S01]  /*2380*/  LDCU UR26, c[0x0][0xb20] ;  /* 0x00016400ff1a77ac */ /* 0x000ee20008000800 */
[----:B------:R-:W4:Y:S01]  /*2390*/  LDCU UR20, c[0x0][0xb0c] ;  /* 0x00016180ff1477ac */ /* 0x000f220008000800 */
[----:B------:R-:W1:Y:S01]  /*23a0*/  LDCU.64 UR10, c[0x0][0xb28] ;  /* 0x00016500ff0a77ac */ /* 0x000e620008000a00 */
[----:B------:R-:W-:Y:S02]  /*23b0*/  UISETP.NE.AND UP3, UPT, UR42, 0x1, UPT ;  /* 0x000000012a00788c */ /* 0x000fe4000bf65270 */
[----:B--2---:R-:W-:Y:S02]  /*23c0*/  UIMAD.WIDE.U32 UR16, UR38, UR15, URZ ;  /* 0x0000000f261072a5 */ /* 0x004fe4000f8e00ff */
[----:B------:R-:W-:Y:S02]  /*23d0*/  UIMAD.WIDE.U32 UR8, UR39, UR12, URZ ;  /* 0x0000000c270872a5 */ /* 0x000fe4000f8e00ff */
[----:B------:R-:W-:-:S02]  /*23e0*/  UISETP.NE.AND UP0, UPT, UR14, 0x1, UPT ;  /* 0x000000010e00788c */ /* 0x000fc4000bf05270 */
[----:B------:R-:W-:Y:S01]  /*23f0*/  UIMAD.WIDE.U32 UR22, UR27, UR15, URZ ;  /* 0x0000000f1b1672a5 */ /* 0x000fe2000f8e00ff */
[----:B------:R-:W-:Y:S02]  /*2400*/  UMOV UR16, UR17 ;  /* 0x0000001100107c82 */ /* 0x000fe40008000000 */
[----:B------:R-:W-:Y:S01]  /*2410*/  UMOV UR8, UR9 ;  /* 0x0000000900087c82 */ /* 0x000fe20008000000 */
[----:B---3--:R-:W-:Y:S02]  /*2420*/  USHF.R.U32.HI UR16, URZ, UR26, UR16 ;  /* 0x0000001aff107299 */ /* 0x008fe40008011610 */
[----:B----4-:R-:W-:Y:S02]  /*2430*/  UISETP.NE.AND UP2, UPT, UR20, 0x1, UPT ;  /* 0x000000011400788c */ /* 0x010fe4000bf45270 */
[----:B------:R-:W-:Y:S02]  /*2440*/  USHF.R.U32.HI UR8, URZ, UR13, UR8 ;  /* 0x0000000dff087299 */ /* 0x000fe40008011608 */
[----:B------:R-:W-:-:S02]  /*2450*/  USEL UR7, UR38, UR16, !UP0 ;  /* 0x0000001026077287 */ /* 0x000fc4000c000000 */
[----:B------:R-:W-:Y:S02]  /*2460*/  USEL UR8, UR39, UR8, !UP2 ;  /* 0x0000000827087287 */ /* 0x000fe4000d000000 */
[----:B-1----:R-:W-:Y:S01]  /*2470*/  UIMAD.WIDE.U32 UR16, UR7, UR10, URZ ;  /* 0x0000000a071072a5 */ /* 0x002fe2000f8e00ff */
[----:B------:R-:W-:Y:S01]  /*2480*/  UMOV UR4, UR23 ;  /* 0x0000001700047c82 */ /* 0x000fe20008000000 */
[----:B------:R-:W-:Y:S02]  /*2490*/  UIMAD.WIDE.U32 UR18, UR37, UR12, URZ ;  /* 0x0000000c251272a5 */ /* 0x000fe4000f8e00ff */
[----:B------:R-:W-:-:S03]  /*24a0*/  UIMAD.WIDE.U32 UR22, UR8, UR10, URZ ;  /* 0x0000000a081672a5 */ /* 0x000fc6000f8e00ff */
[----:B------:R-:W-:Y:S01]  /*24b0*/  UMOV UR16, UR17 ;  /* 0x0000001100107c82 */ /* 0x000fe20008000000 */
[----:B------:R-:W-:Y:S02]  /*24c0*/  USHF.R.U32.HI UR4, URZ, UR26, UR4 ;  /* 0x0000001aff047299 */ /* 0x000fe40008011604 */
[----:B------:R-:W-:Y:S01]  /*24d0*/  @UP3 USHF.R.U32.HI UR7, URZ, UR11, UR16 ;  /* 0x0000000bff073299 */ /* 0x000fe20008011610 */
[----:B------:R-:W-:Y:S01]  /*24e0*/  UMOV UR18, UR19 ;  /* 0x0000001300127c82 */ /* 0x000fe20008000000 */
[----:B------:R-:W-:Y:S01]  /*24f0*/  UMOV UR22, UR23 ;  /* 0x0000001700167c82 */ /* 0x000fe20008000000 */
[----:B------:R-:W-:Y:S02]  /*2500*/  USHF.R.U32.HI UR13, URZ, UR13, UR18 ;  /* 0x0000000dff0d7299 */ /* 0x000fe40008011612 */
[----:B------:R-:W-:Y:S02]  /*2510*/  USEL UR4, UR27, UR4, !UP0 ;  /* 0x000000041b047287 */ /* 0x000fe4000c000000 */
[----:B------:R-:W-:-:S02]  /*2520*/  @UP3 USHF.R.U32.HI UR8, URZ, UR11, UR22 ;  /* 0x0000000bff083299 */ /* 0x000fc40008011616 */
[----:B------:R-:W-:Y:S02]  /*2530*/  UIMAD UR9, UR42, UR7, URZ ;  /* 0x000000072a0972a4 */ /* 0x000fe4000f8e02ff */
[----:B------:R-:W-:Y:S02]  /*2540*/  USEL UR7, UR37, UR13, !UP2 ;  /* 0x0000000d25077287 */ /* 0x000fe4000d000000 */
[----:B------:R-:W-:Y:S02]  /*2550*/  UIMAD UR12, UR42, UR8, URZ ;  /* 0x000000082a0c72a4 */ /* 0x000fe4000f8e02ff */
[----:B------:R-:W-:Y:S02]  /*2560*/  UISETP.GE.AND UP0, UPT, UR4, UR9, UPT ;  /* 0x000000090400728c */ /* 0x000fe4000bf06270 */
[----:B------:R-:W-:Y:S02]  /*2570*/  UIMAD.WIDE.U32 UR16, UR4, UR10, URZ ;  /* 0x0000000a041072a5 */ /* 0x000fe4000f8e00ff */
[----:B------:R-:W-:-:S02]  /*2580*/  UISETP.GE.OR UP0, UPT, UR7, UR12, UP0 ;  /* 0x0000000c0700728c */ /* 0x000fc40008706670 */
        /* <DEDUP_REMOVED lines=19> */
.L_x_40:
[----:B------:R-:W2:Y:S02]  /*26c0*/  LDCU UR4, c[0x0][0xb30] ;  /* 0x00016600ff0477ac */ /* 0x000ea40008000800 */
[----:B--2---:R-:W-:-:S09]  /*26d0*/  UISETP.NE.AND UP0, UPT, UR4, 0x1, UPT ;  /* 0x000000010400788c */ /* 0x004fd2000bf05270 */
[----:B------:R-:W-:Y:S05]  /*26e0*/  BRA.U UP0, `(.L_x_41) ;  /* 0x0000000100447547 */ /* 0x000fea000b800000 */
[----:B------:R-:W2:Y:S01]  /*26f0*/  LDCU.128 UR12, c[0x0][0xb10] ;  /* 0x00016200ff0c77ac */ /* 0x000ea20008000c00 */
[----:B------:R-:W3:Y:S01]  /*2700*/  LDCU UR16, c[0x0][0xb0c] ;  /* 0x00016180ff1077ac */ /* 0x000ee20008000800 */
[----:B------:R-:W4:Y:S01]  /*2710*/  LDCU UR17, c[0x0][0xb20] ;  /* 0x00016400ff1177ac */ /* 0x000f220008000800 */
[----:B--2---:R-:W-:Y:S02]  /*2720*/  UIMAD.WIDE.U32 UR10, UR37, UR12, URZ ;  /* 0x0000000c250a72a5 */ /* 0x004fe4000f8e00ff */
[----:B------:R-:W-:Y:S02]  /*2730*/  UIMAD.WIDE.U32 UR8, UR27, UR15, URZ ;  /* 0x0000000f1b0872a5 */ /* 0x000fe4000f8e00ff */
[----:B---3--:R-:W-:Y:S02]  /*2740*/  UISETP.NE.AND UP2, UPT, UR16, 0x1, UPT ;  /* 0x000000011000788c */ /* 0x008fe4000bf45270 */
[----:B------:R-:W-:Y:S01]  /*2750*/  UISETP.NE.AND UP0, UPT, UR14, 0x1, UPT ;  /* 0x000000010e00788c */ /* 0x000fe2000bf05270 */
[----:B------:R-:W-:-:S02]  /*2760*/  UMOV UR7, UR11 ;  /* 0x0000000b00077c82 */ /* 0x000fc40008000000 */
[----:B------:R-:W-:Y:S01]  /*2770*/  UMOV UR4, UR9 ;  /* 0x0000000900047c82 */ /* 0x000fe20008000000 */
[----:B------:R-:W-:Y:S02]  /*2780*/  USHF.R.U32.HI UR7, URZ, UR13, UR7 ;  /* 0x0000000dff077299 */ /* 0x000fe40008011607 */
[----:B----4-:R-:W-:Y:S02]  /*2790*/  USHF.R.U32.HI UR4, URZ, UR17, UR4 ;  /* 0x00000011ff047299 */ /* 0x010fe40008011604 */
[----:B------:R-:W-:Y:S02]  /*27a0*/  USEL UR7, UR37, UR7, !UP2 ;  /* 0x0000000725077287 */ /* 0x000fe4000d000000 */
[----:B------:R-:W-:-:S04]  /*27b0*/  USEL UR4, UR27, UR4, !UP0 ;  /* 0x000000041b047287 */ /* 0x000fc8000c000000 */
[----:B------:R-:W-:Y:S02]  /*27c0*/  UIADD3 UR8, UPT, UPT, UR7, -UR4, URZ ;  /* 0x8000000407087290 */ /* 0x000fe4000fffe0ff */
[----:B------:R-:W-:Y:S02]  /*27d0*/  UIADD3 UR4, UPT, UPT, -UR7, UR4, URZ ;  /* 0x0000000407047290 */ /* 0x000fe4000fffe1ff */
[----:B------:R-:W-:Y:S02]  /*27e0*/  UIMAD UR27, UR8, UR14, UR27 ;  /* 0x0000000e081b72a4 */ /* 0x000fe4000f8e021b */
[----:B------:R-:W-:-:S12]  /*27f0*/  UIMAD UR37, UR4, UR16, UR37 ;  /* 0x00000010042572a4 */ /* 0x000fd8000f8e0225 */
.L_x_41:
[----:B------:R-:W-:Y:S01]  /*2800*/  VIADD R11, R11, 0x1 ;  /* 0x000000010b0b7836 */ /* 0x000fe20000000000 */
[----:B------:R-:W-:Y:S01]  /*2810*/  R2UR UR4, R82 ;  /* 0x00000000520472ca */ /* 0x000fe200000e0000 */
[----:B------:R-:W-:Y:S01]  /*2820*/  UIADD3 UR20, UPT, UPT, UR27, UR63, URZ ;  /* 0x0000003f1b147290 */ /* 0x000fe2000fffe0ff */
[----:B------:R-:W-:Y:S02]  /*2830*/  PLOP3.LUT P1, PT, PT, PT, PT, 0x80, 0x8 ;  /* 0x000000000008781c */ /* 0x000fe40003f2f070 */
[----:B------:R-:W-:-:S04]  /*2840*/  ISETP.NE.AND P0, PT, R11, 0x2, PT ;  /* 0x000000020b00780c */ /* 0x000fc80003f05270 */
[----:B------:R-:W-:Y:S02]  /*2850*/  SEL R3, RZ, 0x1, P0 ;  /* 0x00000001ff037807 */ /* 0x000fe40000000000 */
[----:B------:R-:W-:Y:S02]  /*2860*/  SEL R11, R11, RZ, P0 ;  /* 0x000000ff0b0b7207 */ /* 0x000fe40000000000 */
[----:B------:R-:W-:Y:S01]  /*2870*/  LOP3.LUT R10, R10, R3, RZ, 0x3c, !PT ;  /* 0x000000030a0a7212 */ /* 0x000fe200078e3cff */
[----:B------:R-:W-:Y:S01]  /*2880*/  UIADD3 UR16, UPT, UPT, UR37, UR4, URZ ;  /* 0x0000000425107290 */ /* 0x000fe2000fffe0ff */
[----:B------:R-:W-:Y:S11]  /*2890*/  BRA.U UP1, `(.L_x_42) ;  /* 0xfffffff101407547 */ /* 0x000ff6000b83ffff */
[----:B------:R-:W-:Y:S01]  /*28a0*/  UIADD3 UR7, UPT, UPT, UR6, 0x30, URZ ;  /* 0x0000003006077890 */ /* 0x000fe2000fffe0ff */
[----:B------:R-:W-:-:S03]  /*28b0*/  SHF.L.U32 R3, R12, 0x1f, RZ ;  /* 0x0000001f0c037819 */ /* 0x000fc600000006ff */
[----:B------:R-:W-:-:S09]  /*28c0*/  ULEA UR4, UR5, UR7, 0x3 ;  /* 0x0000000705047291 */ /* 0x000fd2000f8e18ff */
[----:B------:R-:W2:Y:S02]  /*28d0*/  SYNCS.PHASECHK.TRANS64.TRYWAIT P0, [UR4], R3 ;  /* 0x00000003ff0075a7 */ /* 0x000ea40008001104 */
[----:B--2---:R-:W-:Y:S05]  /*28e0*/  @!P0 BRA `(.L_x_43) ;  /* 0x0000006c00c08947 */ /* 0x004fea0003800000 */
.L_x_145:
[----:B------:R-:W-:-:S04]  /*28f0*/  UIADD3 UR4, UPT, UPT, UR5, 0x1, URZ ;  /* 0x0000000105047890 */ /* 0x000fc8000fffe0ff */
[----:B------:R-:W-:-:S04]  /*2900*/  UISETP.NE.AND UP0, UPT, UR4, 0x6, UPT ;  /* 0x000000060400788c */ /* 0x000fc8000bf05270 */
[----:B------:R-:W-:Y:S02]  /*2910*/  USEL UR6, URZ, 0x1, UP0 ;  /* 0x00000001ff067887 */ /* 0x000fe40008000000 */
[----:B------:R-:W-:-:S04]  /*2920*/  USEL UR4, UR4, URZ, UP0 ;  /* 0x000000ff04047287 */ /* 0x000fc80008000000 */
[----:B------:R-:W-:Y:S01]  /*2930*/  ULEA UR5, UR4, UR7, 0x3 ;  /* 0x0000000704057291 */ /* 0x000fe2000f8e18ff */
[----:B------:R-:W-:-:S04]  /*2940*/  LOP3.LUT R2, R12, UR6, RZ, 0x3c, !PT ;  /* 0x000000060c027c12 */ /* 0x000fc8000f8e3cff */
[----:B-1----:R-:W-:-:S04]  /*2950*/  SHF.L.U32 R3, R2, 0x1f, RZ ;  /* 0x0000001f02037819 */ /* 0x002fc800000006ff */
[----:B------:R-:W1:Y:S02]  /*2960*/  SYNCS.PHASECHK.TRANS64.TRYWAIT P0, [UR5], R3 ;  /* 0x00000003ff0075a7 */ /* 0x000e640008001105 */
[----:B-1----:R-:W-:Y:S05]  /*2970*/  @!P0 BRA `(.L_x_44) ;  /* 0x0000006c00b48947 */ /* 0x002fea0003800000 */
.L_x_147:
        /* <DEDUP_REMOVED lines=9> */
.L_x_149:
        /* <DEDUP_REMOVED lines=9> */
.L_x_151:
        /* <DEDUP_REMOVED lines=9> */
.L_x_153:
[----:B------:R-:W-:-:S04]  /*2b30*/  UIADD3 UR4, UPT, UPT, UR4, 0x1, URZ ;  /* 0x0000000104047890 */ /* 0x000fc8000fffe0ff */
[----:B------:R-:W-:-:S04]  /*2b40*/  UISETP.NE.AND UP0, UPT, UR4, 0x6, UPT ;  /* 0x000000060400788c */ /* 0x000fc8000bf05270 */
[----:B------:R-:W-:Y:S02]  /*2b50*/  USEL UR5, URZ, 0x1, UP0 ;  /* 0x00000001ff057887 */ /* 0x000fe40008000000 */
[----:B------:R-:W-:-:S04]  /*2b60*/  USEL UR4, UR4, URZ, UP0 ;  /* 0x000000ff04047287 */ /* 0x000fc80008000000 */
[----:B------:R-:W-:Y:S01]  /*2b70*/  ULEA UR4, UR4, UR7, 0x3 ;  /* 0x0000000704047291 */ /* 0x000fe2000f8e18ff */
[----:B-1----:R-:W-:-:S04]  /*2b80*/  LOP3.LUT R3, R2, UR5, RZ, 0x3c, !PT ;  /* 0x0000000502037c12 */ /* 0x002fc8000f8e3cff */
[----:B------:R-:W-:Y:S01]  /*2b90*/  SHF.L.U32 R3, R3, 0x1f, RZ ;  /* 0x0000001f03037819 */ /* 0x000fe200000006ff */
[----:B------:R-:W-:-:S07]  /*2ba0*/  IMAD.U32 R0, RZ, RZ, UR4 ;  /* 0x00000004ff007e24 */ /* 0x000fce000f8e00ff */
.L_x_48:
[----:B-1----:R1:W2:Y:S02]  /*2bb0*/  SYNCS.PHASECHK.TRANS64.TRYWAIT P0, [R0+URZ], R3 ;  /* 0x00000003000075a7 */ /* 0x0022a400080011ff */
[----:B--2---:R-:W-:Y:S05]  /*2bc0*/  @!P0 NANOSLEEP.SYNCS 0x989680 ;  /* 0x009896800000895d */ /* 0x004fea0003900000 */
[----:B------:R-:W2:Y:S02]  /*2bd0*/  @!P0 SYNCS.PHASECHK.TRANS64 P0, [R0+URZ], R3 ;  /* 0x00000003000085a7 */ /* 0x000ea400080010ff */
[----:B--2---:R-:W-:Y:S05]  /*2be0*/  @P0 EXIT ;  /* 0x000000000000094d */ /* 0x004fea0003800000 */
[----:B------:R-:W-:Y:S05]  /*2bf0*/  BRA `(.L_x_48) ;  /* 0xfffffffc00ec7947 */ /* 0x000fea000383ffff */
.L_x_22:
[----:B------:R-:W-:-:S04]  /*2c00*/  UISETP.NE.AND UP0, UPT, UR47, URZ, UPT ;  /* 0x000000ff2f00728c */ /* 0x000fc8000bf05270 */
[----:B------:R-:W-:-:S09]  /*2c10*/  UISETP.NE.OR UP0, UPT, UR17, 0x1, UP0 ;  /* 0x000000011100788c */ /* 0x000fd20008705670 */
[----:B------:R-:W-:Y:S05]  /*2c20*/  BRA.U UP0, `(.L_x_49) ;  /* 0x0000000500487547 */ /* 0x000fea000b800000 */
[----:B------:R-:W-:Y:S01]  /*2c30*/  ISETP.GE.U32.AND P2, PT, R0, 0x8, PT ;  /* 0x000000080000780c */ /* 0x000fe20003f46070 */
[----:B------:R-:W-:Y:S01]  /*2c40*/  IMAD.MOV.U32 R12, RZ, RZ, 0x1 ;  /* 0x00000001ff0c7424 */ /* 0x000fe200078e00ff */
[----:B------:R-:W-:Y:S02]  /*2c50*/  CS2R R10, SRZ ;  /* 0x00000000000a7805 */ /* 0x000fe4000001ff00 */
[----:B------:R-:W-:Y:S01]  /*2c60*/  CS2R R8, SRZ ;  /* 0x0000000000087805 */ /* 0x000fe2000001ff00 */
[----:B------:R-:W-:Y:S01]  /*2c70*/  UMOV UR6, 0x400 ;  /* 0x0000040000067882 */ /* 0x000fe20000000000 */
[----:B------:R-:W-:Y:S01]  /*2c80*/  UMOV UR5, URZ ;  /* 0x000000ff00057c82 */ /* 0x000fe20008000000 */
[----:B------:R-:W-:-:S12]  /*2c90*/  ULEA UR6, UR47, UR6, 0x18 ;  /* 0x000000062f067291 */ /* 0x000fd8000f8ec0ff */
.L_x_53:
[----:B------:R-:W-:Y:S02]  /*2ca0*/  LEA R2, R8, UR6, 0x3 ;  /* 0x0000000608027c11 */ /* 0x000fe4000f8e18ff */
[----:B------:R-:W-:-:S03]  /*2cb0*/  SHF.L.U32 R5, R9, 0x1f, RZ ;  /* 0x0000001f09057819 */ /* 0x000fc600000006ff */
[----:B------:R-:W-:Y:S01]  /*2cc0*/  VIADD R4, R2, 0x120 ;  /* 0x0000012002047836 */ /* 0x000fe20000000000 */
[----:B------:R-:W1:Y:S02]  /*2cd0*/  SYNCS.PHASECHK.TRANS64.TRYWAIT P0, [R2+URZ+0x110], R5 ;  /* 0x00011005020075a7 */ /* 0x000e6400080011ff */
[----:B-1----:R-:W-:Y:S05]  /*2ce0*/  @!P0 BRA `(.L_x_50) ;  /* 0x0000006c00388947 */ /* 0x002fea0003800000 */
.L_x_154:
[----:B------:R-:W-:Y:S01]  /*2cf0*/  ULEA UR4, UR5, UR6, 0x3 ;  /* 0x0000000605047291 */ /* 0x000fe2000f8e18ff */
[----:B------:R-:W-:Y:S02]  /*2d00*/  PRMT R4, RZ, 0x654, R4 ;  /* 0x00000654ff047816 */ /* 0x000fe40000000004 */
[----:B-1----:R-:W-:Y:S01]  /*2d10*/  SHF.L.U32 R5, R12, 0x1f, RZ ;  /* 0x0000001f0c057819 */ /* 0x002fe200000006ff */
[----:B------:R-:W-:Y:S01]  /*2d20*/  UIADD3 UR7, UPT, UPT, UR4, 0xb0, URZ ;  /* 0x000000b004077890 */ /* 0x000fe2000fffe0ff */
[----:B------:R1:W-:Y:S05]  /*2d30*/  SYNCS.ARRIVE.TRANS64.RED.A1T0 RZ, [R4+URZ], RZ ;  /* 0x000000ff04ff79a7 */ /* 0x0003ea00081004ff */
[----:B------:R-:W-:Y:S01]  /*2d40*/  IMAD.U32 R7, RZ, RZ, UR7 ;  /* 0x00000007ff077e24 */ /* 0x000fe2000f8e00ff */
[----:B------:R-:W2:Y:S04]  /*2d50*/  SYNCS.PHASECHK.TRANS64.TRYWAIT P0, [UR4+0xc0], R5 ;  /* 0x0000c005ff0075a7 */ /* 0x000ea80008001104 */
[----:B------:R-:W-:Y:S01]  /*2d60*/  PRMT R6, R0, 0x654, R7 ;  /* 0x0000065400067816 */ /* 0x000fe20000000007 */
[----:B-1----:R-:W-:Y:S01]  /*2d70*/  @!P2 IMAD.MOV.U32 R4, RZ, RZ, 0x10 ;  /* 0x00000010ff04a424 */ /* 0x002fe200078e00ff */
[----:B--2---:R-:W-:Y:S06]  /*2d80*/  @!P0 BRA `(.L_x_51) ;  /* 0x0000006c00248947 */ /* 0x004fec0003800000 */
.L_x_156:
[----:B------:R-:W-:Y:S01]  /*2d90*/  ULEA UR8, UR5, UR6, 0x4 ;  /* 0x0000000605087291 */ /* 0x000fe2000f8e20ff */
[----:B------:R-:W-:Y:S01]  /*2da0*/  SEL R3, R6, R3, !P2 ;  /* 0x0000000306037207 */ /* 0x000fe20005000000 */
[----:B------:R-:W-:Y:S01]  /*2db0*/  UIADD3 UR9, UPT, UPT, UR4, 0xb0, URZ ;  /* 0x000000b004097890 */ /* 0x000fe2000fffe0ff */
[----:B-1----:R-:W-:Y:S01]  /*2dc0*/  LEA R2, R11, UR6, 0x3 ;  /* 0x000000060b027c11 */ /* 0x002fe2000f8e18ff */
[----:B------:R-:W-:Y:S01]  /*2dd0*/  UIADD3 UR8, UPT, UPT, UR8, 0x140, URZ ;  /* 0x0000014008087890 */ /* 0x000fe2000fffe0ff */
[----:B------:R-:W-:Y:S01]  /*2de0*/  SHF.L.U32 R5, R10, 0x1f, RZ ;  /* 0x0000001f0a057819 */ /* 0x000fe200000006ff */
[----:B------:R1:W-:Y:S01]  /*2df0*/  @!P2 SYNCS.ARRIVE.TRANS64.RED RZ, [R3+URZ], R4 ;  /* 0x0000000403ffa9a7 */ /* 0x0003e200080004ff */
[----:B------:R-:W-:Y:S01]  /*2e00*/  UIADD3 UR4, UPT, UPT, UR5, 0x1, URZ ;  /* 0x0000000105047890 */ /* 0x000fe2000fffe0ff */
[----:B------:R-:W-:-:S03]  /*2e10*/  VIADD R8, R8, 0x1 ;  /* 0x0000000108087836 */ /* 0x000fc60000000000 */
[----:B------:R-:W-:Y:S02]  /*2e20*/  UISETP.NE.AND UP0, UPT, UR4, 0x2, UPT ;  /* 0x000000020400788c */ /* 0x000fe4000bf05270 */
[----:B------:R-:W-:Y:S06]  /*2e30*/  UGETNEXTWORKID.BROADCAST [UR8], [UR9] ;  /* 0x00000000080073ca */ /* 0x000fec0008000100 */
[----:B------:R-:W-:Y:S01]  /*2e40*/  USEL UR7, URZ, 0x1, UP0 ;  /* 0x00000001ff077887 */ /* 0x000fe20008000000 */
[----:B------:R-:W-:Y:S01]  /*2e50*/  ISETP.NE.AND P0, PT, R8, 0x2, PT ;  /* 0x000000020800780c */ /* 0x000fe20003f05270 */
[----:B------:R-:W-:Y:S01]  /*2e60*/  USEL UR5, UR4, URZ, UP0 ;  /* 0x000000ff04057287 */ /* 0x000fe20008000000 */
[----:B------:R-:W2:Y:S03]  /*2e70*/  SYNCS.PHASECHK.TRANS64.TRYWAIT P1, [R2+URZ+0xb0], R5 ;  /* 0x0000b005020075a7 */ /* 0x000ea600080211ff */
[----:B------:R-:W-:Y:S01]  /*2e80*/  LOP3.LUT R12, R12, UR7, RZ, 0x3c, !PT ;  /* 0x000000070c0c7c12 */ /* 0x000fe2000f8e3cff */
[----:B-12---:R-:W-:Y:S07]  /*2e90*/  @!P1 BRA `(.L_x_52) ;  /* 0x0000006800f89947 */ /* 0x006fee0003800000 */
.L_x_157:
[C---:B------:R-:W-:Y:S01]  /*2ea0*/  LEA R4, R11.reuse, UR6, 0x4 ;  /* 0x000000060b047c11 */ /* 0x040fe2000f8e20ff */
[----:B-1----:R-:W-:Y:S01]  /*2eb0*/  VIADD R2, R2, 0xc0 ;  /* 0x000000c002027836 */ /* 0x002fe20000000000 */
[----:B------:R-:W-:Y:S01]  /*2ec0*/  SEL R8, R8, RZ, P0 ;  /* 0x000000ff08087207 */ /* 0x000fe20000000000 */
[----:B------:R-:W-:-:S03]  /*2ed0*/  VIADD R11, R11, 0x1 ;  /* 0x000000010b0b7836 */ /* 0x000fc60000000000 */
[----:B------:R-:W1:Y:S01]  /*2ee0*/  LDS.128 R4, [R4+0x140] ;  /* 0x0001400004047984 */ /* 0x000e620000000c00 */
[----:B------:R-:W-:Y:S02]  /*2ef0*/  PRMT R2, RZ, 0x654, R2 ;  /* 0x00000654ff027816 */ /* 0x000fe40000000002 */
[C---:B------:R-:W-:Y:S01]  /*2f00*/  ISETP.NE.AND P1, PT, R11.reuse, 0x2, PT ;  /* 0x000000020b00780c */ /* 0x040fe20003f25270 */
[----:B------:R-:W-:Y:S01]  /*2f10*/  @!PT LDS RZ, [RZ] ;  /* 0x00000000fffff984 */ /* 0x000fe20000000800 */
[----:B------:R-:W-:Y:S01]  /*2f20*/  @!PT LDS RZ, [RZ] ;  /* 0x00000000fffff984 */ /* 0x000fe20000000800 */
[----:B------:R-:W-:Y:S01]  /*2f30*/  @!PT LDS RZ, [RZ] ;  /* 0x00000000fffff984 */ /* 0x000fe20000000800 */
[----:B------:R-:W-:Y:S01]  /*2f40*/  @!PT LDS RZ, [RZ] ;  /* 0x00000000fffff984 */ /* 0x000fe20000000800 */
[----:B------:R2:W-:Y:S06]  /*2f50*/  MEMBAR.ALL.CTA ;  /* 0x0000000000007992 */ /* 0x0005ec0000008000 */
[----:B--2---:R-:W2:Y:S01]  /*2f60*/  FENCE.VIEW.ASYNC.S ;  /* 0x00000000000073c6 */ /* 0x004ea20000000000 */
[----:B------:R-:W-:Y:S01]  /*2f70*/  SEL R11, R11, RZ, P1 ;  /* 0x000000ff0b0b7207 */ /* 0x000fe20000800000 */
[----:B--2---:R2:W-:Y:S01]  /*2f80*/  SYNCS.ARRIVE.TRANS64.RED.A1T0 RZ, [R2+URZ], RZ ;  /* 0x000000ff02ff79a7 */ /* 0x0045e200081004ff */
[----:B-1----:R-:W-:-:S02]  /*2f90*/  LOP3.LUT P3, RZ, R6, 0x1, RZ, 0xc0, !PT ;  /* 0x0000000106ff7812 */ /* 0x002fc4000786c0ff */
[----:B------:R-:W-:-:S04]  /*2fa0*/  SEL R5, RZ, 0x1, P1 ;  /* 0x00000001ff057807 */ /* 0x000fc80000800000 */
[----:B------:R-:W-:Y:S02]  /*2fb0*/  LOP3.LUT R10, R10, R5, RZ, 0x3c, !PT ;  /* 0x000000050a0a7212 */ /* 0x000fe400078e3cff */
[----:B--2---:R-:W-:-:S04]  /*2fc0*/  SEL R2, RZ, 0x1, P0 ;  /* 0x00000001ff027807 */ /* 0x004fc80000000000 */
[----:B------:R-:W-:Y:S01]  /*2fd0*/  LOP3.LUT R9, R9, R2, RZ, 0x3c, !PT ;  /* 0x0000000209097212 */ /* 0x000fe200078e3cff */
[----:B------:R-:W-:Y:S06]  /*2fe0*/  @P3 BRA `(.L_x_53) ;  /* 0xfffffffc002c3947 */ /* 0x000fec000383ffff */
[----:B------:R-:W-:Y:S01]  /*2ff0*/  ULEA UR4, UR5, UR6, 0x3 ;  /* 0x0000000605047291 */ /* 0x000fe2000f8e18ff */
[----:B------:R-:W-:-:S08]  /*3000*/  SHF.L.U32 R3, R12, 0x1f, RZ ;  /* 0x0000001f0c037819 */ /* 0x000fd000000006ff */
[----:B------:R-:W1:Y:S02]  /*3010*/  SYNCS.PHASECHK.TRANS64 P0, [UR4+0xc0], R3 ;  /* 0x0000c003ff0075a7 */ /* 0x000e640008001004 */
[----:B-1----:R-:W-:Y:S05]  /*3020*/  @P0 BRA `(.L_x_54) ;  /* 0x0000000000080947 */ /* 0x002fea0003800000 */
[----:B------:R-:W1:Y:S02]  /*3030*/  SYNCS.PHASECHK.TRANS64.TRYWAIT P0, [UR4+0xc0], R3 ;  /* 0x0000c003ff0075a7 */ /* 0x000e640008001104 */
[----:B-1----:R-:W-:Y:S05]  /*3040*/  @!P0 BRA `(.L_x_55) ;  /* 0x0000006800a08947 */ /* 0x002fea0003800000 */
.L_x_54:
[----:B------:R-:W-:-:S04]  /*3050*/  UIADD3 UR7, UPT, UPT, UR5, 0x1, URZ ;  /* 0x0000000105077890 */ /* 0x000fc8000fffe0ff */
[----:B------:R-:W-:-:S04]  /*3060*/  UISETP.NE.AND UP0, UPT, UR7, 0x2, UPT ;  /* 0x000000020700788c */ /* 0x000fc8000bf05270 */
[----:B------:R-:W-:Y:S02]  /*3070*/  USEL UR8, URZ, 0x1, UP0 ;  /* 0x00000001ff087887 */ /* 0x000fe40008000000 */
[----:B------:R-:W-:-:S04]  /*3080*/  USEL UR7, UR7, URZ, UP0 ;  /* 0x000000ff07077287 */ /* 0x000fc80008000000 */
[----:B------:R-:W-:Y:S01]  /*3090*/  ULEA UR7, UR7, UR6, 0x3 ;  /* 0x0000000607077291 */ /* 0x000fe2000f8e18ff */
[----:B-1----:R-:W-:-:S04]  /*30a0*/  LOP3.LUT R3, R12, UR8, RZ, 0x3c, !PT ;  /* 0x000000080c037c12 */ /* 0x002fc8000f8e3cff */
[----:B------:R-:W-:-:S04]  /*30b0*/  SHF.L.U32 R0, R3, 0x1f, RZ ;  /* 0x0000001f03007819 */ /* 0x000fc800000006ff */
[----:B------:R-:W1:Y:S02]  /*30c0*/  SYNCS.PHASECHK.TRANS64 P0, [UR7+0xc0], R0 ;  /* 0x0000c000ff0075a7 */ /* 0x000e640008001007 */
[----:B-1----:R-:W-:Y:S05]  /*30d0*/  @P0 EXIT ;  /* 0x000000000000094d */ /* 0x002fea0003800000 */
[----:B------:R-:W-:Y:S02]  /*30e0*/  SHF.L.U32 R3, R3, 0x1f, RZ ;  /* 0x0000001f03037819 */ /* 0x000fe400000006ff */
[----:B------:R-:W-:-:S07]  /*30f0*/  MOV R0, UR7 ;  /* 0x0000000700007c02 */ /* 0x000fce0008000f00 */
.L_x_56:
[----:B-1----:R1:W2:Y:S02]  /*3100*/  SYNCS.PHASECHK.TRANS64.TRYWAIT P0, [R0+URZ+0xc0], R3 ;  /* 0x0000c003000075a7 */ /* 0x0022a400080011ff */
[----:B--2---:R-:W-:Y:S05]  /*3110*/  @!P0 NANOSLEEP.SYNCS 0x989680 ;  /* 0x009896800000895d */ /* 0x004fea0003900000 */
[----:B------:R-:W2:Y:S02]  /*3120*/  @!P0 SYNCS.PHASECHK.TRANS64 P0, [R0+URZ+0xc0], R3 ;  /* 0x0000c003000085a7 */ /* 0x000ea400080010ff */
[----:B--2---:R-:W-:Y:S05]  /*3130*/  @P0 EXIT ;  /* 0x000000000000094d */ /* 0x004fea0003800000 */
[----:B------:R-:W-:Y:S05]  /*3140*/  BRA `(.L_x_56) ;  /* 0xfffffffc00ec7947 */ /* 0x000fea000383ffff */
.L_x_49:
[----:B------:R-:W-:Y:S05]  /*3150*/  BRA.U UP4, `(.L_x_57) ;  /* 0x0000000d04bc7547 */ /* 0x000fea000b800000 */
[----:B------:R-:W-:Y:S01]  /*3160*/  UMOV UR4, 0x40 ;  /* 0x0000004000047882 */ /* 0x000fe20000000000 */
[----:B------:R-:W-:Y:S01]  /*3170*/  NOP ;  /* 0x0000000000007918 */ /* 0x000fe20000000000 */
[----:B------:R-:W-:Y:S01]  /*3180*/  ULEA UR5, UR47, UR4, 0x18 ;  /* 0x000000042f057291 */ /* 0x000fe2000f8ec0ff */
[----:B------:R-:W-:Y:S02]  /*3190*/  UMOV UR6, 0x400 ;  /* 0x0000040000067882 */ /* 0x000fe40000000000 */
[----:B------:R-:W-:-:S06]  /*31a0*/  ULEA UR6, UR47, UR6, 0x18 ;  /* 0x000000062f067291 */ /* 0x000fcc000f8ec0ff */
[----:B------:R-:W1:Y:S02]  /*31b0*/  LDS.U8 R0, [UR5+0x1c] ;  /* 0x00001c05ff007984 */ /* 0x000e640008000000 */
[----:B-1----:R-:W-:-:S13]  /*31c0*/  ISETP.NE.AND P0, PT, R0, RZ, PT ;  /* 0x000000ff0000720c */ /* 0x002fda0003f05270 */
[----:B------:R-:W-:Y:S05]  /*31d0*/  @P0 BRA `(.L_x_58) ;  /* 0x0000000000580947 */ /* 0x000fea0003800000 */
[----:B------:R-:W-:-:S13]  /*31e0*/  ELECT P0, URZ, PT ;  /* 0x0000000000ff782f */ /* 0x000fda0003800000 */
[----:B------:R-:W-:Y:S05]  /*31f0*/  @!P0 BRA `(.L_x_59) ;  /* 0x0000000000608947 */ /* 0x000fea0003800000 */
[----:B------:R-:W-:Y:S01]  /*3200*/  UMOV UR4, 0x10 ;  /* 0x0000001000047882 */ /* 0x000fe20000000000 */
[----:B------:R-:W-:Y:S01]  /*3210*/  HFMA2 R0, -RZ, RZ, 0, 5.9604644775390625e-08 ;  /* 0x00000001ff007431 */ /* 0x000fe200000001ff */
[----:B------:R-:W-:-:S03]  /*3220*/  MOV R3, 0xffff ;  /* 0x0000ffff00037802 */ /* 0x000fc60000000f00 */
[----:B------:R-:W-:Y:S04]  /*3230*/  DEPBAR.LE SB1, 0x36 ;  /* 0x00009d800000791a */ /* 0x000fe80000000000 */
[----:B------:R-:W1:Y:S02]  /*3240*/  UTCATOMSWS.FIND_AND_SET.ALIGN UP0, UR4, UR4 ;  /* 0x00000004000475e3 */ /* 0x000e640008000800 */
[----:B-1----:R-:W-:Y:S01]  /*3250*/  MOV R4, UR4 ;  /* 0x0000000400047c02 */ /* 0x002fe20008000f00 */
[----:B------:R-:W-:Y:S06]  /*3260*/  BRA.U UP0, `(.L_x_60) ;  /* 0x0000000100187547 */ /* 0x000fec000b800000 */
.L_x_61:
[----:B------:R-:W-:Y:S05]  /*3270*/  NANOSLEEP 0x64 ;  /* 0x000000640000795d */ /* 0x000fea0003800000 */
[----:B------:R-:W-:-:S05]  /*3280*/  UMOV UR4, 0x10 ;  /* 0x0000001000047882 */ /* 0x000fca0000000000 */
[----:B------:R-:W-:Y:S04]  /*3290*/  DEPBAR.LE SB1, 0x36 ;  /* 0x00009d800000791a */ /* 0x000fe80000000000 */
[----:B------:R-:W1:Y:S02]  /*32a0*/  UTCATOMSWS.FIND_AND_SET.ALIGN UP0, UR4, UR4 ;  /* 0x00000004000475e3 */ /* 0x000e640008000800 */
[----:B-1----:R-:W-:Y:S01]  /*32b0*/  MOV R4, UR4 ;  /* 0x0000000400047c02 */ /* 0x002fe20008000f00 */
[----:B------:R-:W-:Y:S05]  /*32c0*/  BRA.U !UP0, `(.L_x_61) ;  /* 0xfffffffd08e87547 */ /* 0x000fea000b83ffff */
.L_x_60:
[-C--:B------:R-:W-:Y:S02]  /*32d0*/  SHF.L.U32 R3, R3, R4.reuse, RZ ;  /* 0x0000000403037219 */ /* 0x080fe400000006ff */
[----:B------:R-:W-:Y:S01]  /*32e0*/  SHF.L.U32 R0, R0, R4, RZ ;  /* 0x0000000400007219 */ /* 0x000fe200000006ff */
[----:B------:R-:W-:Y:S02]  /*32f0*/  IMAD.SHL.U32 R4, R4, 0x20, RZ ;  /* 0x0000002004047824 */ /* 0x000fe400078e00ff */
[----:B------:R1:W-:Y:S04]  /*3300*/  ATOMS.OR RZ, [UR5+0x14], R3 ;  /* 0x00001403ffff798c */ /* 0x0003e8000b000005 */
[----:B------:R1:W-:Y:S04]  /*3310*/  ATOMS.OR RZ, [UR5+0x18], R0 ;  /* 0x00001800ffff798c */ /* 0x0003e8000b000005 */
[----:B------:R1:W-:Y:S01]  /*3320*/  STS [UR6+0x160], R4 ;  /* 0x00016004ff007988 */ /* 0x0003e20008000806 */
[----:B------:R-:W-:Y:S05]  /*3330*/  BRA `(.L_x_59) ;  /* 0x0000000000107947 */ /* 0x000fea0003800000 */
.L_x_58:
[----:B------:R-:W-:Y:S02]  /*3340*/  MOV R0, 0xffffffff ;  /* 0xffffffff00007802 */ /* 0x000fe40000000f00 */
[----:B------:R-:W-:-:S03]  /*3350*/  MOV R4, 0x3380 ;  /* 0x0000338000047802 */ /* 0x000fc60000000f00 */
[----:B------:R1:W-:Y:S04]  /*3360*/  STS [UR6+0x160], R0 ;  /* 0x00016000ff007988 */ /* 0x0003e80008000806 */
[----:B-1---5:R-:W-:Y:S05]  /*3370*/  CALL.REL.NOINC `($__internal_1_$__cuda_sm10x_tcgen05_guardrail_trap_phase_invalid_during_alloc) ;  /* 0x0000006c00ec7944 */ /* 0x022fea0003c00000 */
.L_x_59:
[----:B------:R-:W-:Y:S05]  /*3380*/  WARPSYNC.ALL ;  /* 0x0000000000007948 */ /* 0x000fea0003800000 */
[----:B------:R-:W2:Y:S01]  /*3390*/  S2UR UR4, SR_CgaCtaId ;  /* 0x00000000000479c3 */ /* 0x000ea20000008800 */
[----:B------:R-:W-:Y:S01]  /*33a0*/  UMOV UR26, 0x400 ;  /* 0x00000400001a7882 */ /* 0x000fe20000000000 */
[----:B------:R-:W-:-:S06]  /*33b0*/  NOP ;  /* 0x0000000000007918 */ /* 0x000fcc0000000000 */
[----:B------:R-:W-:Y:S06]  /*33c0*/  BAR.ARV 0x6, 0xa0 ;  /* 0x0182800000007b1d */ /* 0x000fec0000002000 */
[----:B------:R-:W3:Y:S01]  /*33d0*/  LDCU UR5, c[0x0][0x38c] ;  /* 0x00007180ff0577ac */ /* 0x000ee20008000800 */
[----:B------:R-:W-:Y:S01]  /*33e0*/  LOP3.LUT R2, R2, 0xffff, RZ, 0xc0, !PT ;  /* 0x0000ffff02027812 */ /* 0x000fe200078ec0ff */
[----:B------:R-:W-:Y:S01]  /*33f0*/  IMAD.MOV.U32 R11, RZ, RZ, 0x1 ;  /* 0x00000001ff0b7424 */ /* 0x000fe200078e00ff */
[----:B------:R-:W-:Y:S01]  /*3400*/  CS2R R8, SRZ ;  /* 0x0000000000087805 */ /* 0x000fe2000001ff00 */
[----:B------:R-:W4:Y:S01]  /*3410*/  LDCU UR7, c[0x0][0x38c] ;  /* 0x00007180ff0777ac */ /* 0x000f220008000800 */
[----:B------:R-:W-:Y:S01]  /*3420*/  R2UR UR27, R2 ;  /* 0x00000000021b72ca */ /* 0x000fe200000e0000 */
[----:B------:R-:W-:Y:S01]  /*3430*/  IMAD.MOV.U32 R10, RZ, RZ, RZ ;  /* 0x000000ffff0a7224 */ /* 0x000fe200078e00ff */
[----:B------:R-:W-:Y:S01]  /*3440*/  UMOV UR31, URZ ;  /* 0x000000ff001f7c82 */ /* 0x000fe20008000000 */
[----:B------:R-:W-:Y:S01]  /*3450*/  UMOV UR22, URZ ;  /* 0x000000ff00167c82 */ /* 0x000fe20008000000 */
[----:B--2---:R-:W-:Y:S01]  /*3460*/  ULEA UR26, UR4, UR26, 0x18 ;  /* 0x0000001a041a7291 */ /* 0x004fe2000f8ec0ff */
[----:B------:R-:W-:Y:S01]  /*3470*/  UMOV UR38, 0x0 ;  /* 0x0000000000267882 */ /* 0x000fe20000000000 */
[----:B------:R-:W-:-:S02]  /*3480*/  UMOV UR39, 0x8200010 ;  /* 0x0820001000277882 */ /* 0x000fc40000000000 */
[----:B------:R-:W-:Y:S02]  /*3490*/  UIADD3 UR4, UPT, UPT, UR26, 0x8400, URZ ;  /* 0x000084001a047890 */ /* 0x000fe4000fffe0ff */
[----:B------:R-:W-:Y:S02]  /*34a0*/  UIADD3 UR6, UPT, UPT, UR26, 0x20400, URZ ;  /* 0x000204001a067890 */ /* 0x000fe4000fffe0ff */
[----:B---3--:R-:W-:Y:S01]  /*34b0*/  UIADD3 UR5, UPT, UPT, UR5, 0x3f, URZ ;  /* 0x0000003f05057890 */ /* 0x008fe2000fffe0ff */
[----:B-1----:R-:W1:Y:S01]  /*34c0*/  LDS R0, [UR26+0x160] ;  /* 0x0001601aff007984 */ /* 0x002e620008000800 */
[----:B------:R-:W-:Y:S01]  /*34d0*/  UMOV UR36, 0x0 ;  /* 0x0000000000247882 */ /* 0x000fe20000000000 */
[----:B------:R-:W-:Y:S01]  /*34e0*/  UMOV UR37, 0x8200010 ;  /* 0x0820001000257882 */ /* 0x000fe20000000000 */
[----:B------:R-:W-:Y:S02]  /*34f0*/  USHF.R.S32.HI UR40, URZ, 0x1f, UR5 ;  /* 0x0000001fff287899 */ /* 0x000fe40008011405 */
[----:B----4-:R-:W-:-:S02]  /*3500*/  UISETP.GE.AND UP4, UPT, UR7, 0x1, UPT ;  /* 0x000000010700788c */ /* 0x010fc4000bf86270 */
[----:B------:R-:W-:Y:S02]  /*3510*/  ULEA.HI UR40, UR40, UR5, URZ, 0x6 ;  /* 0x0000000528287291 */ /* 0x000fe4000f8f30ff */
[----:B------:R-:W-:Y:S02]  /*3520*/  USHF.R.U32.HI UR5, URZ, 0x4, UR4 ;  /* 0x00000004ff057899 */ /* 0x000fe40008011604 */
[----:B------:R-:W-:Y:S02]  /*3530*/  USHF.R.S32.HI UR40, URZ, 0x6, UR40 ;  /* 0x00000006ff287899 */ /* 0x000fe40008011428 */
[----:B------:R-:W-:Y:S02]  /*3540*/  USHF.R.U32.HI UR4, URZ, 0x4, UR6 ;  /* 0x00000004ff047899 */ /* 0x000fe40008011606 */
[----:B------:R-:W-:Y:S02]  /*3550*/  UISETP.LT.AND UP0, UPT, UR40, 0x1, UPT ;  /* 0x000000012800788c */ /* 0x000fe4000bf01270 */
[----:B------:R-:W-:-:S02]  /*3560*/  ULOP3.LUT UR5, UR5, 0x3fff, URZ, 0xc0, !UPT ;  /* 0x00003fff05057892 */ /* 0x000fc4000f8ec0ff */
[----:B------:R-:W-:Y:S02]  /*3570*/  ULOP3.LUT UR4, UR4, 0x3fff, URZ, 0xc0, !UPT ;  /* 0x00003fff04047892 */ /* 0x000fe4000f8ec0ff */
[----:B------:R-:W-:Y:S02]  /*3580*/  USEL UR41, UR40, 0x1, !UP0 ;  /* 0x0000000128297887 */ /* 0x000fe4000c000000 */
[----:B------:R-:W-:Y:S02]  /*3590*/  ULOP3.LUT UR28, UR5, 0x10000, URZ, 0xfc, !UPT ;  /* 0x00010000051c7892 */ /* 0x000fe4000f8efcff */
[----:B------:R-:W-:Y:S02]  /*35a0*/  ULOP3.LUT UR29, UR4, 0x10000, URZ, 0xfc, !UPT ;  /* 0x00010000041d7892 */ /* 0x000fe4000f8efcff */
[----:B------:R-:W-:Y:S01]  /*35b0*/  UIADD3 UR41, UPT, UPT, -UR41, URZ, URZ ;  /* 0x000000ff29297290 */ /* 0x000fe2000fffe1ff */
[----:B------:R-:W-:Y:S01]  /*35c0*/  UMOV UR34, 0x0 ;  /* 0x0000000000227882 */ /* 0x000fe20000000000 */
[----:B------:R-:W-:Y:S01]  /*35d0*/  UMOV UR35, 0x8200010 ;  /* 0x0820001000237882 */ /* 0x000fe20000000000 */
[----:B------:R-:W-:Y:S01]  /*35e0*/  UMOV UR32, 0x0 ;  /* 0x0000000000207882 */ /* 0x000fe20000000000 */
[----:B------:R-:W-:Y:S01]  /*35f0*/  UMOV UR33, 0x8200010 ;  /* 0x0820001000217882 */ /* 0x000fe20000000000 */
[----:B-1----:R-:W-:-:S15]  /*3600*/  R2UR UR42, R0 ;  /* 0x00000000002a72ca */ /* 0x002fde00000e0000 */
.L_x_68:
[----:B------:R-:W-:Y:S02]  /*3610*/  LEA R0, R10, UR26, 0x3 ;  /* 0x0000001a0a007c11 */ /* 0x000fe4000f8e18ff */
[----:B------:R-:W-:Y:S02]  /*3620*/  SHF.L.U32 R5, R9, 0x1f, RZ ;  /* 0x0000001f09057819 */ /* 0x000fe400000006ff */
[----:B------:R-:W-:Y:S01]  /*3630*/  PLOP3.LUT P0, PT, PT, PT, UP4, 0x80, 0x8 ;  /* 0x000000000008781c */ /* 0x000fe20003f0f048 */
[----:B------:R-:W-:Y:S01]  /*3640*/  VIADD R3, R0, 0xc0 ;  /* 0x000000c000037836 */ /* 0x000fe20000000000 */
[----:B-1----:R-:W1:Y:S02]  /*3650*/  SYNCS.PHASECHK.TRANS64.TRYWAIT P1, [R0+URZ+0xb0], R5 ;  /* 0x0000b005000075a7 */ /* 0x002e6400080211ff */
[----:B-1-3--:R-:W-:Y:S09]  /*3660*/  @!P1 BRA `(.L_x_62) ;  /* 0x0000006400309947 */ /* 0x00aff20003800000 */
.L_x_159:
[----:B------:R-:W-:Y:S01]  /*3670*/  LEA R4, R10, UR26, 0x4 ;  /* 0x0000001a0a047c11 */ /* 0x000fe2000f8e20ff */
[----:B------:R-:W-:Y:S01]  /*3680*/  @UP4 ULEA UR4, UR22, UR26, 0x3 ;  /* 0x0000001a16044291 */ /* 0x000fe2000f8e18ff */
[----:B------:R-:W-:Y:S01]  /*3690*/  PLOP3.LUT P2, PT, PT, PT, PT, 0x80, 0x8 ;  /* 0x000000000008781c */ /* 0x000fe20003f4f070 */
[----:B------:R-:W-:Y:S01]  /*36a0*/  ULEA UR30, UR31, UR26, 0x3 ;  /* 0x0000001a1f1e7291 */ /* 0x000fe2000f8e18ff */
[----:B------:R-:W-:Y:S01]  /*36b0*/  PRMT R3, RZ, 0x654, R3 ;  /* 0x00000654ff037816 */ /* 0x000fe20000000003 */
[----:B------:R-:W-:Y:S01]  /*36c0*/  ULEA UR11, UR31, UR42, 0x7 ;  /* 0x0000002a1f0b7291 */ /* 0x000fe2000f8e38ff */
[----:B-1----:R-:W1:Y:S01]  /*36d0*/  LDS.128 R4, [R4+0x140] ;  /* 0x0001400004047984 */ /* 0x002e620000000c00 */
[----:B------:R-:W-:Y:S02]  /*36e0*/  @P0 SHF.L.U32 R2, R8, 0x1f, RZ ;  /* 0x0000001f08020819 */ /* 0x000fe400000006ff */
[----:B------:R-:W-:Y:S01]  /*36f0*/  SHF.L.U32 R0, R11, 0x1f, RZ ;  /* 0x0000001f0b007819 */ /* 0x000fe200000006ff */
[----:B------:R-:W-:Y:S01]  /*3700*/  @!PT LDS RZ, [RZ] ;  /* 0x00000000fffff984 */ /* 0x000fe20000000800 */
[----:B------:R-:W-:Y:S01]  /*3710*/  @!PT LDS RZ, [RZ] ;  /* 0x00000000fffff984 */ /* 0x000fe20000000800 */
[----:B------:R-:W-:Y:S01]  /*3720*/  @!PT LDS RZ, [RZ] ;  /* 0x00000000fffff984 */ /* 0x000fe20000000800 */
[----:B------:R-:W-:Y:S01]  /*3730*/  @!PT LDS RZ, [RZ] ;  /* 0x00000000fffff984 */ /* 0x000fe20000000800 */
[----:B------:R2:W-:Y:S06]  /*3740*/  MEMBAR.ALL.CTA ;  /* 0x0000000000007992 */ /* 0x0005ec0000008000 */
[----:B--2---:R-:W2:Y:S02]  /*3750*/  FENCE.VIEW.ASYNC.S ;  /* 0x00000000000073c6 */ /* 0x004ea40000000000 */
[----:B--2---:R2:W-:Y:S01]  /*3760*/  SYNCS.ARRIVE.TRANS64.RED.A1T0 RZ, [R3+URZ], RZ ;  /* 0x000000ff03ff79a7 */ /* 0x0045e200081004ff */
[----:B------:R2:W3:Y:S01]  /*3770*/  @P0 SYNCS.PHASECHK.TRANS64.TRYWAIT P2, [UR4], R2 ;  /* 0x00000002ff0005a7 */ /* 0x0004e20008041104 */
[----:B-1----:R-:W-:Y:S01]  /*3780*/  LOP3.LUT P1, RZ, R6, 0x1, RZ, 0xc0, !PT ;  /* 0x0000000106ff7812 */ /* 0x002fe2000782c0ff */
[----:B------:R-:W1:Y:S02]  /*3790*/  SYNCS.PHASECHK.TRANS64.TRYWAIT P0, [UR30+0xf0], R0 ;  /* 0x0000f000ff0075a7 */ /* 0x000e64000800111e */
[----:B-123--:R-:W-:Y:S10]  /*37a0*/  @!P0 BRA `(.L_x_63) ;  /* 0x0000006000f48947 */ /* 0x00eff40003800000 */
.L_x_161:
[----:B------:R-:W-:Y:S01]  /*37b0*/  IADD3 R10, PT, PT, R10, 0x1, RZ ;  /* 0x000000010a0a7810 */ /* 0x000fe20007ffe0ff */
[----:B------:R-:W-:Y:S06]  /*37c0*/  BRA.U !UP4, `(.L_x_64) ;  /* 0x000000010cc07547 */ /* 0x000fec000b800000 */
[----:B------:R-:W-:Y:S01]  /*37d0*/  UPLOP3.LUT UP2, UPT, UPT, UPT, UPT, 0x40, 0x4 ;  /* 0x000000000004789c */ /* 0x000fe20003f4e870 */
[----:B------:R-:W-:Y:S01]  /*37e0*/  UMOV UR24, UR41 ;  /* 0x0000002900187c82 */ /* 0x000fe20008000000 */
[----:B------:R-:W-:Y:S01]  /*37f0*/  UMOV UR23, UR40 ;  /* 0x0000002800177c82 */ /* 0x000fe20008000000 */
[----:B------:R-:W-:-:S08]  /*3800*/  UMOV UR10, UR22 ;  /* 0x00000016000a7c82 */ /* 0x000fd00008000000 */
.L_x_67:
[----:B------:R-:W-:Y:S02]  /*3810*/  UIADD3 UR24, UPT, UPT, UR24, 0x1, URZ ;  /* 0x0000000118187890 */ /* 0x000fe4000fffe0ff */
[----:B--2---:R-:W-:Y:S02]  /*3820*/  ULEA UR5, UR10, UR26, 0x3 ;  /* 0x0000001a0a057291 */ /* 0x004fe4000f8e18ff */
[----:B------:R-:W-:Y:S01]  /*3830*/  UISETP.NE.AND UP3, UPT, UR24, URZ, UPT ;  /* 0x000000ff1800728c */ /* 0x000fe2000bf65270 */
[----:B---3--:R-:W-:Y:S10]  /*3840*/  @P2 BRA `(.L_x_65) ;  /* 0x00000000000c2947 */ /* 0x008ff40003800000 */
[----:B-1----:R-:W-:Y:S04]  /*3850*/  SHF.L.U32 R3, R8, 0x1f, RZ ;  /* 0x0000001f08037819 */ /* 0x002fe800000006ff */
[----:B------:R-:W1:Y:S02]  /*3860*/  SYNCS.PHASECHK.TRANS64.TRYWAIT P0, [UR5], R3 ;  /* 0x00000003ff0075a7 */ /* 0x000e640008001105 */
[----:B-1----:R-:W-:Y:S05]  /*3870*/  @!P0 BRA `(.L_x_66) ;  /* 0x0000006000d88947 */ /* 0x002fea0003800000 */
.L_x_65:
[----:B------:R-:W-:Y:S01]  /*3880*/  UISETP.NE.AND UP0, UPT, UR23, 0x1, UPT ;  /* 0x000000011700788c */ /* 0x000fe2000bf05270 */
[----:B------:R-:W-:Y:S01]  /*3890*/  PLOP3.LUT P2, PT, PT, PT, PT, 0x80, 0x8 ;  /* 0x000000000008781c */ /* 0x000fe20003f4f070 */
[----:B------:R-:W-:Y:S02]  /*38a0*/  UIADD3 UR4, UPT, UPT, UR10, 0x1, URZ ;  /* 0x000000010a047890 */ /* 0x000fe4000fffe0ff */
[----:B------:R-:W-:Y:S02]  /*38b0*/  UIADD3 UR25, UPT, UPT, UR5, 0x30, URZ ;  /* 0x0000003005197890 */ /* 0x000fe4000fffe0ff */
[----:B------:R-:W-:Y:S01]  /*38c0*/  UISETP.NE.AND UP1, UPT, UR4, 0x6, UPT ;  /* 0x000000060400788c */ /* 0x000fe2000bf25270 */
[----:B------:R-:W-:Y:S01]  /*38d0*/  PLOP3.LUT P0, PT, PT, PT, UP0, 0x80, 0x8 ;  /* 0x000000000008781c */ /* 0x000fe20003f0f008 */
[----:B------:R-:W-:Y:S02]  /*38e0*/  UIADD3 UR23, UPT, UPT, UR23, -0x1, URZ ;  /* 0xffffffff17177890 */ /* 0x000fe4000fffe0ff */
[----:B------:R-:W-:Y:S02]  /*38f0*/  USEL UR6, URZ, 0x1, UP1 ;  /* 0x00000001ff067887 */ /* 0x000fe40008800000 */
[----:B------:R-:W-:Y:S01]  /*3900*/  USEL UR22, UR4, URZ, UP1 ;  /* 0x000000ff04167287 */ /* 0x000fe20008800000 */
[----:B------:R-:W-:Y:S01]  /*3910*/  UMOV UR7, 0x40004040 ;  /* 0x4000404000077882 */ /* 0x000fe20000000000 */
[----:B------:R-:W-:Y:S02]  /*3920*/  UMOV UR5, 0x40004040 ;  /* 0x4000404000057882 */ /* 0x000fe40000000000 */
[----:B------:R-:W-:Y:S01]  /*3930*/  @UP0 ULEA UR4, UR22, UR26, 0x3 ;  /* 0x0000001a16040291 */ /* 0x000fe2000f8e18ff */
[----:B------:R-:W-:Y:S01]  /*3940*/  LOP3.LUT R8, R8, UR6, RZ, 0x3c, !PT ;  /* 0x0000000608087c12 */ /* 0x000fe2000f8e3cff */
[----:B------:R-:W-:Y:S01]  /*3950*/  ULEA UR6, UR10, UR29, 0xa ;  /* 0x0000001d0a067291 */ /* 0x000fe2000f8e50ff */
[----:B------:R-:W-:Y:S02]  /*3960*/  UMOV UR21, 0x40004040 ;  /* 0x4000404000157882 */ /* 0x000fe40000000000 */
[----:B-1----:R-:W-:Y:S01]  /*3970*/  @P0 SHF.L.U32 R0, R8, 0x1f, RZ ;  /* 0x0000001f08000819 */ /* 0x002fe200000006ff */
[----:B------:R-:W-:Y:S02]  /*3980*/  UIADD3 UR20, UPT, UPT, UR6, 0x2, URZ ;  /* 0x0000000206147890 */ /* 0x000fe4000fffe0ff */
[----:B------:R-:W-:Y:S01]  /*3990*/  UIADD3 UR16, UPT, UPT, UR6, 0x4, URZ ;  /* 0x0000000406107890 */ /* 0x000fe2000fffe0ff */
[----:B------:R2:W3:Y:S01]  /*39a0*/  @P0 SYNCS.PHASECHK.TRANS64.TRYWAIT P2, [UR4], R0 ;  /* 0x00000000ff0005a7 */ /* 0x0004e20008041104 */
[----:B------:R-:W-:Y:S02]  /*39b0*/  ULEA UR4, UR10, UR28, 0xa ;  /* 0x0000001c0a047291 */ /* 0x000fe4000f8e50ff */
[----:B------:R-:W-:Y:S02]  /*39c0*/  UIADD3 UR12, UPT, UPT, UR6, 0x6, URZ ;  /* 0x00000006060c7890 */ /* 0x000fe4000fffe0ff */
[----:B------:R-:W-:Y:S02]  /*39d0*/  UIADD3 UR18, UPT, UPT, UR4, 0x2, URZ ;  /* 0x0000000204127890 */ /* 0x000fe4000fffe0ff */
[----:B------:R-:W-:Y:S02]  /*39e0*/  UIADD3 UR14, UPT, UPT, UR4, 0x4, URZ ;  /* 0x00000004040e7890 */ /* 0x000fe4000fffe0ff */
[----:B------:R-:W-:Y:S01]  /*39f0*/  UIADD3 UR8, UPT, UPT, UR4, 0x6, URZ ;  /* 0x0000000604087890 */ /* 0x000fe2000fffe0ff */
[----:B------:R2:W-:Y:S01]  /*3a00*/  UTCHMMA gdesc[UR4], gdesc[UR6], tmem[UR11], tmem[UR38], idesc[UR39], UP2 ;  /* 0x00ff2606040075ea */ /* 0x0005e2000900000b */
[----:B------:R-:W-:Y:S01]  /*3a10*/  UPLOP3.LUT UP2, UPT, UPT, UPT, UPT, 0x80, 0x8 ;  /* 0x000000000008789c */ /* 0x000fe20003f4f070 */
[----:B------:R-:W-:Y:S01]  /*3a20*/  UMOV UR19, 0x40004040 ;  /* 0x4000404000137882 */ /* 0x000fe20000000000 */
[----:B------:R-:W-:Y:S01]  /*3a30*/  UMOV UR17, 0x40004040 ;  /* 0x4000404000117882 */ /* 0x000fe20000000000 */
[----:B------:R2:W-:Y:S01]  /*3a40*/  UTCHMMA gdesc[UR18], gdesc[UR20], tmem[UR11], tmem[UR36], idesc[UR37], UPT ;  /* 0x00ff2414120075ea */ /* 0x0005e2000b80000b */
[----:B------:R-:W-:Y:S01]  /*3a50*/  UMOV UR15, 0x40004040 ;  /* 0x40004040000f7882 */ /* 0x000fe20000000000 */
[----:B------:R-:W-:Y:S01]  /*3a60*/  UMOV UR13, 0x40004040 ;  /* 0x40004040000d7882 */ /* 0x000fe20000000000 */
[----:B------:R-:W-:Y:S01]  /*3a70*/  UMOV UR9, 0x40004040 ;  /* 0x4000404000097882 */ /* 0x000fe20000000000 */
[----:B------:R2:W-:Y:S01]  /*3a80*/  UTCHMMA gdesc[UR14], gdesc[UR16], tmem[UR11], tmem[UR34], idesc[UR35], UPT ;  /* 0x00ff22100e0075ea */ /* 0x0005e2000b80000b */
[----:B------:R2:W-:Y:S01]  /*3a90*/  UTCHMMA gdesc[UR8], gdesc[UR12], tmem[UR11], tmem[UR32], idesc[UR33], UPT ;  /* 0x00ff200c080075ea */ /* 0x0005e2000b80000b */
[----:B------:R2:W-:Y:S01]  /*3aa0*/  UTCBAR.MULTICAST [UR25], URZ, UR27 ;  /* 0x000000ff190073e9 */ /* 0x0005e2000800081b */
[----:B------:R-:W-:Y:S01]  /*3ab0*/  UMOV UR10, UR22 ;  /* 0x00000016000a7c82 */ /* 0x000fe20008000000 */
[----:B------:R-:W-:Y:S05]  /*3ac0*/  BRA.U UP3, `(.L_x_67) ;  /* 0xfffffffd03507547 */ /* 0x000fea000b83ffff */
.L_x_64:
[----:B--2---:R-:W-:Y:S01]  /*3ad0*/  UIADD3 UR4, UPT, UPT, UR31, 0x1, URZ ;  /* 0x000000011f047890 */ /* 0x004fe2000fffe0ff */
[C---:B------:R-:W-:Y:S01]  /*3ae0*/  ISETP.NE.AND P0, PT, R10.reuse, 0x2, PT ;  /* 0x000000020a00780c */ /* 0x040fe20003f05270 */
[----:B------:R-:W-:Y:S02]  /*3af0*/  UIADD3 UR5, UPT, UPT, UR30, 0xd0, URZ ;  /* 0x000000d01e057890 */ /* 0x000fe4000fffe0ff */
[----:B------:R-:W-:Y:S01]  /*3b00*/  UISETP.NE.AND UP0, UPT, UR4, 0x4, UPT ;  /* 0x000000040400788c */ /* 0x000fe2000bf05270 */
[----:B-1----:R-:W-:Y:S02]  /*3b10*/  SEL R0, RZ, 0x1, P0 ;  /* 0x00000001ff007807 */ /* 0x002fe40000000000 */
[----:B------:R-:W-:Y:S01]  /*3b20*/  SEL R10, R10, RZ, P0 ;  /* 0x000000ff0a0a7207 */ /* 0x000fe20000000000 */
[----:B------:R-:W-:Y:S01]  /*3b30*/  USEL UR6, URZ, 0x1, UP0 ;  /* 0x00000001ff067887 */ /* 0x000fe20008000000 */
[----:B------:R-:W-:Y:S01]  /*3b40*/  LOP3.LUT R9, R9, R0, RZ, 0x3c, !PT ;  /* 0x0000000009097212 */ /* 0x000fe200078e3cff */
[----:B------:R-:W-:Y:S01]  /*3b50*/  USEL UR31, UR4, URZ, UP0 ;  /* 0x000000ff041f7287 */ /* 0x000fe20008000000 */
[----:B------:R1:W-:Y:S03]  /*3b60*/  UTCBAR [UR5], URZ ;  /* 0x000000ff050073e9 */ /* 0x0003e600080000ff */
[----:B------:R-:W-:Y:S01]  /*3b70*/  LOP3.LUT R11, R11, UR6, RZ, 0x3c, !PT ;  /* 0x000000060b0b7c12 */ /* 0x000fe2000f8e3cff */
[----:B------:R-:W-:Y:S07]  /*3b80*/  @P1 BRA `(.L_x_68) ;  /* 0xfffffff800a01947 */ /* 0x000fee000383ffff */
[----:B------:R-:W2:Y:S01]  /*3b90*/  S2UR UR8, SR_CgaCtaId ;  /* 0x00000000000879c3 */ /* 0x000ea20000008800 */
[----:B------:R-:W-:Y:S01]  /*3ba0*/  ELECT P0, URZ, PT ;  /* 0x0000000000ff782f */ /* 0x000fe20003800000 */
[----:B------:R-:W-:Y:S01]  /*3bb0*/  IMAD.MOV.U32 R0, RZ, RZ, 0x1 ;  /* 0x00000001ff007424 */ /* 0x000fe200078e00ff */
[----:B------:R-:W-:Y:S01]  /*3bc0*/  UIADD3 UR26, UPT, UPT, UR26, 0xf0, URZ ;  /* 0x000000f01a1a7890 */ /* 0x000fe2000fffe0ff */
[----:B------:R-:W-:Y:S01]  /*3bd0*/  SHF.L.U32 R3, R11, 0x1f, RZ ;  /* 0x0000001f0b037819 */ /* 0x000fe200000006ff */
[----:B------:R-:W-:-:S03]  /*3be0*/  UMOV UR4, 0x40 ;  /* 0x0000004000047882 */ /* 0x000fc60000000000 */
[----:B------:R-:W-:Y:S01]  /*3bf0*/  UVIRTCOUNT.DEALLOC.SMPOOL 0x80 ;  /* 0x000000800000784c */ /* 0x000fe20000000000 */
[----:B--2---:R-:W-:Y:S02]  /*3c00*/  ULEA UR8, UR8, UR4, 0x18 ;  /* 0x0000000408087291 */ /* 0x004fe4000f8ec0ff */
[----:B------:R-:W-:-:S07]  /*3c10*/  ULEA UR4, UR31, UR26, 0x3 ;  /* 0x0000001a1f047291 */ /* 0x000fce000f8e18ff */
[----:B------:R2:W-:Y:S02]  /*3c20*/  @P0 STS.U8 [UR8+0x1c], R0 ;  /* 0x00001c00ff000988 */ /* 0x0005e40008000008 */
[----:B------:R-:W4:Y:S02]  /*3c30*/  SYNCS.PHASECHK.TRANS64.TRYWAIT P0, [UR4], R3 ;  /* 0x00000003ff0075a7 */ /* 0x000f240008001104 */
[----:B--2-4-:R-:W-:Y:S05]  /*3c40*/  @!P0 BRA `(.L_x_69) ;  /* 0x0000005c00fc8947 */ /* 0x014fea0003800000 */
.L_x_164:
[----:B------:R-:W-:-:S04]  /*3c50*/  UIADD3 UR4, UPT, UPT, UR31, 0x1, URZ ;  /* 0x000000011f047890 */ /* 0x000fc8000fffe0ff */
[----:B------:R-:W-:-:S04]  /*3c60*/  UISETP.NE.AND UP0, UPT, UR4, 0x4, UPT ;  /* 0x000000040400788c */ /* 0x000fc8000bf05270 */
[----:B------:R-:W-:Y:S02]  /*3c70*/  USEL UR6, URZ, 0x1, UP0 ;  /* 0x00000001ff067887 */ /* 0x000fe40008000000 */
[----:B------:R-:W-:-:S04]  /*3c80*/  USEL UR4, UR4, URZ, UP0 ;  /* 0x000000ff04047287 */ /* 0x000fc80008000000 */
[----:B-1----:R-:W-:Y:S01]  /*3c90*/  ULEA UR5, UR4, UR26, 0x3 ;  /* 0x0000001a04057291 */ /* 0x002fe2000f8e18ff */
[----:B------:R-:W-:-:S04]  /*3ca0*/  LOP3.LUT R2, R11, UR6, RZ, 0x3c, !PT ;  /* 0x000000060b027c12 */ /* 0x000fc8000f8e3cff */
[----:B--2---:R-:W-:-:S04]  /*3cb0*/  SHF.L.U32 R3, R2, 0x1f, RZ ;  /* 0x0000001f02037819 */ /* 0x004fc800000006ff */
[----:B------:R-:W1:Y:S02]  /*3cc0*/  SYNCS.PHASECHK.TRANS64.TRYWAIT P0, [UR5], R3 ;  /* 0x00000003ff0075a7 */ /* 0x000e640008001105 */
[----:B-1----:R-:W-:Y:S05]  /*3cd0*/  @!P0 BRA `(.L_x_70) ;  /* 0x0000005c00f08947 */ /* 0x002fea0003800000 */
.L_x_166:
        /* <DEDUP_REMOVED lines=9> */
.L_x_168:
[----:B------:R-:W-:-:S04]  /*3d70*/  UIADD3 UR4, UPT, UPT, UR4, 0x1, URZ ;  /* 0x0000000104047890 */ /* 0x000fc8000fffe0ff */
[----:B------:R-:W-:-:S04]  /*3d80*/  UISETP.NE.AND UP0, UPT, UR4, 0x4, UPT ;  /* 0x000000040400788c */ /* 0x000fc8000bf05270 */
[----:B------:R-:W-:Y:S02]  /*3d90*/  USEL UR5, URZ, 0x1, UP0 ;  /* 0x00000001ff057887 */ /* 0x000fe40008000000 */
[----:B------:R-:W-:-:S04]  /*3da0*/  USEL UR4, UR4, URZ, UP0 ;  /* 0x000000ff04047287 */ /* 0x000fc80008000000 */
[----:B------:R-:W-:Y:S01]  /*3db0*/  ULEA UR4, UR4, UR26, 0x3 ;  /* 0x0000001a04047291 */ /* 0x000fe2000f8e18ff */
[----:B-1----:R-:W-:-:S04]  /*3dc0*/  LOP3.LUT R3, R2, UR5, RZ, 0x3c, !PT ;  /* 0x0000000502037c12 */ /* 0x002fc8000f8e3cff */
[----:B------:R-:W-:-:S04]  /*3dd0*/  SHF.L.U32 R3, R3, 0x1f, RZ ;  /* 0x0000001f03037819 */ /* 0x000fc800000006ff */
[----:B------:R-:W1:Y:S02]  /*3de0*/  SYNCS.PHASECHK.TRANS64.TRYWAIT P0, [UR4], R3 ;  /* 0x00000003ff0075a7 */ /* 0x000e640008001104 */
[----:B-1----:R-:W-:Y:S05]  /*3df0*/  @!P0 BRA `(.L_x_72) ;  /* 0x0000005c00d88947 */ /* 0x002fea0003800000 */
.L_x_170:
[----:B------:R-:W-:Y:S01]  /*3e00*/  NOP ;  /* 0x0000000000007918 */ /* 0x000fe20000000000 */
[----:B-1----:R-:W1:Y:S01]  /*3e10*/  LDS R0, [UR8+0x14] ;  /* 0x00001408ff007984 */ /* 0x002e620008000800 */
[----:B------:R-:W-:Y:S01]  /*3e20*/  ULOP3.LUT UR4, UR42, 0xffff, URZ, 0xc0, !UPT ;  /* 0x0000ffff2a047892 */ /* 0x000fe2000f8ec0ff */
[----:B------:R-:W-:Y:S01]  /*3e30*/  UMOV UR5, 0xffff ;  /* 0x0000ffff00057882 */ /* 0x000fe20000000000 */
[----:B------:R-:W-:Y:S02]  /*3e40*/  UMOV UR6, 0x1 ;  /* 0x0000000100067882 */ /* 0x000fe40000000000 */
[----:B------:R-:W-:-:S04]  /*3e50*/  USHF.R.U32.HI UR4, URZ, 0x5, UR4 ;  /* 0x00000005ff047899 */ /* 0x000fc80008011604 */
[----:B------:R-:W-:Y:S02]  /*3e60*/  USHF.L.U32 UR5, UR5, UR4, URZ ;  /* 0x0000000405057299 */ /* 0x000fe400080006ff */
[----:B------:R-:W-:-:S04]  /*3e70*/  USHF.L.U32 UR4, UR6, UR4, URZ ;  /* 0x0000000406047299 */ /* 0x000fc800080006ff */
[----:B-1----:R-:W-:-:S04]  /*3e80*/  LOP3.LUT R0, R0, UR5, RZ, 0xc0, !PT ;  /* 0x0000000500007c12 */ /* 0x002fc8000f8ec0ff */
[----:B------:R-:W-:-:S13]  /*3e90*/  ISETP.NE.AND P0, PT, R0, UR5, PT ;  /* 0x0000000500007c0c */ /* 0x000fda000bf05270 */
[----:B------:R-:W-:Y:S05]  /*3ea0*/  @P0 BRA `(.L_x_73) ;  /* 0x0000000000580947 */ /* 0x000fea0003800000 */
[----:B------:R-:W1:Y:S02]  /*3eb0*/  LDS R0, [UR8+0x18] ;  /* 0x00001808ff007984 */ /* 0x000e640008000800 */
[----:B-1----:R-:W-:-:S04]  /*3ec0*/  LOP3.LUT R0, R0, UR4, RZ, 0xc0, !PT ;  /* 0x0000000400007c12 */ /* 0x002fc8000f8ec0ff */
[----:B------:R-:W-:-:S13]  /*3ed0*/  ISETP.NE.AND P0, PT, R0, UR4, PT ;  /* 0x0000000400007c0c */ /* 0x000fda000bf05270 */
[----:B------:R-:W-:Y:S05]  /*3ee0*/  @P0 BRA `(.L_x_74) ;  /* 0x00000000003c0947 */ /* 0x000fea0003800000 */
[----:B------:R-:W1:Y:S01]  /*3ef0*/  S2R R2, SR_LANEID ;  /* 0x0000000000027919 */ /* 0x000e620000000000 */
[----:B------:R-:W-:Y:S01]  /*3f00*/  ULOP3.LUT UR5, URZ, UR5, URZ, 0x33, !UPT ;  /* 0x00000005ff057292 */ /* 0x000fe2000f8e33ff */
[----:B------:R-:W-:Y:S01]  /*3f10*/  LOP3.LUT R4, RZ, UR4, RZ, 0x33, !PT ;  /* 0x00000004ff047c12 */ /* 0x000fe2000f8e33ff */
[----:B------:R-:W-:Y:S02]  /*3f20*/  VOTEU.ANY UR4, UPT, PT ;  /* 0x0000000000047886 */ /* 0x000fe400038e0100 */
[----:B------:R-:W-:Y:S01]  /*3f30*/  UFLO.U32 UR4, UR4 ;  /* 0x00000004000472bd */ /* 0x000fe200080e0000 */
[----:B------:R-:W2:Y:S01]  /*3f40*/  REDUX UR6, R4 ;  /* 0x00000000040673c4 */ /* 0x000ea20000000000 */
[----:B------:R-:W-:-:S06]  /*3f50*/  IMAD.U32 R0, RZ, RZ, UR5 ;  /* 0x00000005ff007e24 */ /* 0x000fcc000f8e00ff */
[----:B------:R4:W-:Y:S01]  /*3f60*/  UTCATOMSWS.AND URZ, UR5 ;  /* 0x0000000500ff79e3 */ /* 0x0009e20008000000 */
[----:B------:R-:W3:Y:S01]  /*3f70*/  REDUX UR7, R0 ;  /* 0x00000000000773c4 */ /* 0x000ee20000000000 */
[----:B-1----:R-:W-:Y:S01]  /*3f80*/  ISETP.EQ.U32.AND P0, PT, R2, UR4, PT ;  /* 0x0000000402007c0c */ /* 0x002fe2000bf02070 */
[----:B--2---:R-:W-:Y:S01]  /*3f90*/  IMAD.U32 R2, RZ, RZ, UR6 ;  /* 0x00000006ff027e24 */ /* 0x004fe2000f8e00ff */
[----:B---3--:R-:W-:-:S11]  /*3fa0*/  MOV R3, UR7 ;  /* 0x0000000700037c02 */ /* 0x008fd60008000f00 */
[----:B------:R4:W-:Y:S04]  /*3fb0*/  @P0 ATOMS.AND RZ, [UR8+0x14], R3 ;  /* 0x00001403ffff098c */ /* 0x0009e8000a800008 */
[----:B------:R4:W-:Y:S01]  /*3fc0*/  @P0 ATOMS.AND RZ, [UR8+0x18], R2 ;  /* 0x00001802ffff098c */ /* 0x0009e2000a800008 */
[----:B------:R-:W-:Y:S05]  /*3fd0*/  BRA `(.L_x_75) ;  /* 0x0000000000147947 */ /* 0x000fea0003800000 */
.L_x_74:
[----:B------:R-:W-:Y:S02]  /*3fe0*/  MOV R2, 0x4000 ;  /* 0x0000400000027802 */ /* 0x000fe40000000f00 */
[----:B---3-5:R-:W-:Y:S05]  /*3ff0*/  CALL.REL.NOINC `($__internal_0_$__cuda_sm10x_tcgen05_guardrail_trap_col_being_dealloced_not_returned_by_alloc) ;  /* 0x0000006000c07944 */ /* 0x028fea0003c00000 */
[----:B------:R-:W-:Y:S05]  /*4000*/  BRA `(.L_x_75) ;  /* 0x0000000000087947 */ /* 0x000fea0003800000 */
.L_x_73:
[----:B------:R-:W-:Y:S02]  /*4010*/  MOV R2, 0x4030 ;  /* 0x0000403000027802 */ /* 0x000fe40000000f00 */
[----:B---3-5:R-:W-:Y:S05]  /*4020*/  CALL.REL.NOINC `($__internal_2_$__cuda_sm10x_tcgen05_guardrail_trap_unallocated_columns_being_dealloced) ;  /* 0x0000006000cc7944 */ /* 0x028fea0003c00000 */
.L_x_75:
[----:B------:R-:W-:Y:S01]  /*4030*/  NOP ;  /* 0x0000000000007918 */ /* 0x000fe20000000000 */
[----:B----4-:R-:W-:Y:S05]  /*4040*/  EXIT ;  /* 0x000000000000794d */ /* 0x010fea0003800000 */
.L_x_57:
[----:B------:R-:W-:-:S09]  /*4050*/  UISETP.NE.OR UP0, UPT, UR17, 0x3, !UP3 ;  /* 0x000000031100788c */ /* 0x000fd2000df05670 */
[----:B------:R-:W-:Y:S05]  /*4060*/  BRA.U UP0, `(.L_x_76) ;  /* 0x0000001100547547 */ /* 0x000fea000b800000 */
[----:B------:R-:W1:Y:S01]  /*4070*/  LDCU UR31, c[0x0][0x370] ;  /* 0x00006e00ff1f77ac */ /* 0x000e620008000800 */
[----:B------:R-:W2:Y:S01]  /*4080*/  LDC.64 R16, c[0x0][0x348] ;  /* 0x0000d200ff107b82 */ /* 0x000ea20000000a00 */
[----:B------:R-:W-:Y:S02]  /*4090*/  HFMA2 R13, -RZ, RZ, 0, 0 ;  /* 0x00000000ff0d7431 */ /* 0x000fe400000001ff */
[----:B------:R-:W-:Y:S01]  /*40a0*/  IMAD.MOV.U32 R15, RZ, RZ, 0x1 ;  /* 0x00000001ff0f7424 */ /* 0x000fe200078e00ff */
[----:B------:R-:W1:Y:S01]  /*40b0*/  LDCU.128 UR48, c[0x0][0xb10] ;  /* 0x00016200ff3077ac */ /* 0x000e620008000c00 */
[----:B------:R-:W-:Y:S01]  /*40c0*/  IMAD.MOV.U32 R14, RZ, RZ, RZ ;  /* 0x000000ffff0e7224 */ /* 0x000fe200078e00ff */
[----:B------:R-:W-:Y:S01]  /*40d0*/  MOV R7, 0x2000 ;  /* 0x0000200000077802 */ /* 0x000fe20000000f00 */
[----:B------:R-:W3:Y:S01]  /*40e0*/  LDCU UR30, c[0x0][0x374] ;  /* 0x00006e80ff1e77ac */ /* 0x000ee20008000800 */
[----:B------:R-:W4:Y:S01]  /*40f0*/  LDC.64 R2, c[0x0][0x888] ;  /* 0x00022200ff027b82 */ /* 0x000f220000000a00 */
[----:B------:R-:W3:Y:S01]  /*4100*/  LDCU UR15, c[0x0][0xb0c] ;  /* 0x00016180ff0f77ac */ /* 0x000ee20008000800 */
[----:B------:R-:W2:Y:S06]  /*4110*/  LDCU UR40, c[0x0][0xb20] ;  /* 0x00016400ff2877ac */ /* 0x000eac0008000800 */
[----:B------:R-:W4:Y:S01]  /*4120*/  LDC.64 R4, c[0x0][0x890] ;  /* 0x00022400ff047b82 */ /* 0x000f220000000a00 */
[----:B------:R-:W2:Y:S01]  /*4130*/  LDCU UR4, c[0x0][0xb30] ;  /* 0x00016600ff0477ac */ /* 0x000ea20008000800 */
[----:B------:R-:W-:Y:S01]  /*4140*/  UMOV UR21, 0x400 ;  /* 0x0000040000157882 */ /* 0x000fe20000000000 */
[----:B-1----:R-:W-:-:S02]  /*4150*/  UIMAD.WIDE.U32 UR6, UR31, UR48, URZ ;  /* 0x000000301f0672a5 */ /* 0x002fc4000f8e00ff */
[----:B---3--:R-:W-:Y:S02]  /*4160*/  UIMAD.WIDE.U32 UR8, UR30, UR51, URZ ;  /* 0x000000331e0872a5 */ /* 0x008fe4000f8e00ff */
[----:B------:R-:W-:Y:S02]  /*4170*/  ULEA UR21, UR47, UR21, 0x18 ;  /* 0x000000152f157291 */ /* 0x000fe4000f8ec0ff */
[----:B------:R-:W-:Y:S02]  /*4180*/  UPLOP3.LUT UP3, UPT, UPT, UPT, UPT, 0x40, 0x4 ;  /* 0x000000000004789c */ /* 0x000fe40003f6e870 */
[----:B------:R-:W-:Y:S01]  /*4190*/  UIADD3 UR37, UPT, UPT, UR21, 0x78, URZ ;  /* 0x0000007815257890 */ /* 0x000fe2000fffe0ff */
[----:B------:R-:W-:Y:S01]  /*41a0*/  UMOV UR6, UR7 ;  /* 0x0000000700067c82 */ /* 0x000fe20008000000 */
[----:B------:R-:W-:Y:S01]  /*41b0*/  UMOV UR38, UR9 ;  /* 0x0000000900267c82 */ /* 0x000fe20008000000 */
[----:B------:R-:W-:Y:S02]  /*41c0*/  UISETP.GE.AND UP0, UPT, UR42, 0x1, UPT ;  /* 0x000000012a00788c */ /* 0x000fe4000bf06270 */
[----:B------:R-:W-:Y:S01]  /*41d0*/  UISETP.NE.AND UP4, UPT, UR42, 0x1, UPT ;  /* 0x000000012a00788c */ /* 0x000fe2000bf85270 */
[----:B------:R-:W1:Y:S01]  /*41e0*/  LDCU.64 UR22, c[0x0][0xb28] ;  /* 0x00016500ff1677ac */ /* 0x000e620008000a00 */
[----:B------:R-:W-:-:S02]  /*41f0*/  UISETP.NE.AND UP6, UPT, UR15, 0x1, UPT ;  /* 0x000000010f00788c */ /* 0x000fc4000bfc5270 */
[----:B------:R-:W-:Y:S02]  /*4200*/  UISETP.NE.AND UP5, UPT, UR50, 0x1, UPT ;  /* 0x000000013200788c */ /* 0x000fe4000bfa5270 */
[----:B------:R-:W-:Y:S02]  /*4210*/  UIADD3 UR33, UPT, UPT, UR21, 0x60, URZ ;  /* 0x0000006015217890 */ /* 0x000fe4000fffe0ff */
[----:B------:R-:W-:Y:S02]  /*4220*/  UIADD3 UR25, UPT, UPT, UR21, 0x68, URZ ;  /* 0x0000006815197890 */ /* 0x000fe4000fffe0ff */
[----:B------:R-:W-:Y:S02]  /*4230*/  UIADD3 UR17, UPT, UPT, UR21, 0x70, URZ ;  /* 0x0000007015117890 */ /* 0x000fe4000fffe0ff */
[----:B------:R-:W-:Y:S02]  /*4240*/  UPRMT UR37, UR47, 0x654, UR37 ;  /* 0x000006542f257896 */ /* 0x000fe40008000025 */
[----:B------:R-:W-:-:S02]  /*4250*/  USHF.R.U32.HI UR39, URZ, UR49, UR6 ;  /* 0x00000031ff277299 */ /* 0x000fc40008011606 */
[----:B--2---:R-:W-:Y:S02]  /*4260*/  USHF.R.U32.HI UR38, URZ, UR40, UR38 ;  /* 0x00000028ff267299 */ /* 0x004fe40008011626 */
[----:B------:R-:W-:-:S11]  /*4270*/  UISETP.NE.AND UP2, UPT, UR4, 0x1, UPT ;  /* 0x000000010400788c */ /* 0x000fd6000bf45270 */
.L_x_87:
[C---:B------:R-:W-:Y:S02]  /*4280*/  LEA R12, R14.reuse, UR21, 0x3 ;  /* 0x000000150e0c7c11 */ /* 0x040fe4000f8e18ff */
[----:B------:R-:W-:Y:S02]  /*4290*/  SHF.L.U32 R9, R13, 0x1f, RZ ;  /* 0x0000001f0d097819 */ /* 0x000fe400000006ff */
[----:B------:R-:W-:Y:S02]  /*42a0*/  LEA R10, R14, UR21, 0x4 ;  /* 0x000000150e0a7c11 */ /* 0x000fe4000f8e20ff */
[----:B--2---:R-:W2:Y:S02]  /*42b0*/  SYNCS.PHASECHK.TRANS64.TRYWAIT P0, [R12+URZ+0xb0], R9 ;  /* 0x0000b0090c0075a7 */ /* 0x004ea400080011ff */
[----:B--2---:R-:W-:Y:S05]  /*42c0*/  @!P0 BRA `(.L_x_77) ;  /* 0x0000005800bc8947 */ /* 0x004fea0003800000 */
.L_x_171:
[----:B--2---:R-:W2:Y:S01]  /*42d0*/  LDS.128 R8, [R10+0x140] ;  /* 0x000140000a087984 */ /* 0x004ea20000000c00 */
[----:B------:R-:W-:Y:S01]  /*42e0*/  UISETP.GE.AND UP0, UPT, UR42, 0x1, UPT ;  /* 0x000000012a00788c */ /* 0x000fe2000bf06270 */
[----:B------:R-:W-:Y:S01]  /*42f0*/  @!PT LDS RZ, [RZ] ;  /* 0x00000000fffff984 */ /* 0x000fe20000000800 */
[----:B------:R-:W-:Y:S01]  /*4300*/  @!PT LDS RZ, [RZ] ;  /* 0x00000000fffff984 */ /* 0x000fe20000000800 */
[----:B------:R-:W-:Y:S01]  /*4310*/  @!PT LDS RZ, [RZ] ;  /* 0x00000000fffff984 */ /* 0x000fe20000000800 */
[----:B------:R-:W-:Y:S01]  /*4320*/  @!PT LDS RZ, [RZ] ;  /* 0x00000000fffff984 */ /* 0x000fe20000000800 */
[----:B------:R3:W-:Y:S06]  /*4330*/  MEMBAR.ALL.CTA ;  /* 0x0000000000007992 */ /* 0x0007ec0000008000 */
[----:B---3--:R-:W3:Y:S01]  /*4340*/  FENCE.VIEW.ASYNC.S ;  /* 0x00000000000073c6 */ /* 0x008ee20000000000 */
[----:B--2---:R-:W-:Y:S11]  /*4350*/  LOP3.LUT P0, RZ, R10, 0x1, RZ, 0xc0, !PT ;  /* 0x000000010aff7812 */ /* 0x004ff6000780c0ff */
[----:B------:R-:W-:Y:S02]  /*4360*/  @!UPT UIADD3 URZ, UPT, UPT, URZ, URZ, URZ ;  /* 0x000000fffffff290 */ /* 0x000fe4000fffe0ff */
[----:B---3--:R-:W-:Y:S01]  /*4370*/  VOTEU.ANY UP1, P0 ;  /* 0x0000000000ff7886 */ /* 0x008fe20000020100 */
[----:B------:R-:W-:Y:S11]  /*4380*/  PLOP3.LUT P0, PT, PT, PT, UP1, 0x80, 0x8 ;  /* 0x000000000008781c */ /* 0x000ff60003f0f018 */
[----:B------:R-:W-:Y:S02]  /*4390*/  @!UPT UIADD3 URZ, UPT, UPT, URZ, URZ, URZ ;  /* 0x000000fffffff290 */ /* 0x000fe4000fffe0ff */
[----:B------:R-:W-:Y:S02]  /*43a0*/  @P0 SHF.R.U32.HI R0, RZ, 0x10, R9 ;  /* 0x00000010ff000819 */ /* 0x000fe40000011609 */
[----:B------:R-:W-:Y:S02]  /*43b0*/  @P0 MOV R6, R8 ;  /* 0x0000000800060202 */ /* 0x000fe40000000f00 */
[----:B------:R-:W-:Y:S01]  /*43c0*/  @P0 R2UR UR4, R0 ;  /* 0x00000000000402ca */ /* 0x000fe200000e0000 */
[----:B------:R-:W-:Y:S01]  /*43d0*/  VIADD R0, R12, 0xc0 ;  /* 0x000000c00c007836 */ /* 0x000fe20000000000 */
[----:B------:R-:W-:Y:S02]  /*43e0*/  @P0 LOP3.LUT R8, R9, 0xffff, RZ, 0xc0, !PT ;  /* 0x0000ffff09080812 */ /* 0x000fe400078ec0ff */
[----:B------:R-:W-:Y:S02]  /*43f0*/  @P0 R2UR UR6, R6 ;  /* 0x00000000060602ca */ /* 0x000fe400000e0000 */
[----:B------:R-:W-:Y:S02]  /*4400*/  PRMT R0, RZ, 0x654, R0 ;  /* 0x00000654ff007816 */ /* 0x000fe40000000000 */
[----:B------:R-:W-:Y:S02]  /*4410*/  @P0 R2UR UR5, R8 ;  /* 0x00000000080502ca */ /* 0x000fe400000e0000 */
[----:B------:R2:W-:Y:S03]  /*4420*/  SYNCS.ARRIVE.TRANS64.RED.A1T0 RZ, [R0+URZ], RZ ;  /* 0x000000ff00ff79a7 */ /* 0x0005e600081004ff */
[----:B------:R-:W-:Y:S04]  /*4430*/  @UP1 UMOV UR29, UR4 ;  /* 0x00000004001d1c82 */ /* 0x000fe80008000000 */
[----:B------:R-:W-:Y:S04]  /*4440*/  @UP1 UMOV UR14, UR6 ;  /* 0x00000006000e1c82 */ /* 0x000fe80008000000 */
[----:B------:R-:W-:Y:S01]  /*4450*/  @UP1 UMOV UR13, UR5 ;  /* 0x00000005000d1c82 */ /* 0x000fe20008000000 */
[----:B------:R-:W-:Y:S05]  /*4460*/  BRA.U !UP0, `(.L_x_78) ;  /* 0x0000000108a47547 */ /* 0x000fea000b800000 */
[----:B------:R-:W-:Y:S02]  /*4470*/  UIMAD.WIDE.U32 UR18, UR13, UR51, URZ ;  /* 0x000000330d1272a5 */ /* 0x000fe4000f8e00ff */
[----:B------:R-:W-:Y:S02]  /*4480*/  UIMAD.WIDE.U32 UR26, UR14, UR48, URZ ;  /* 0x000000300e1a72a5 */ /* 0x000fe4000f8e00ff */
[----:B------:R-:W-:Y:S02]  /*4490*/  USEL UR4, UR30, UR38, !UP5 ;  /* 0x000000261e047287 */ /* 0x000fe4000e800000 */
[----:B------:R-:W-:Y:S02]  /*44a0*/  USEL UR7, UR31, UR39, !UP6 ;  /* 0x000000271f077287 */ /* 0x000fe4000f000000 */
[----:B-1----:R-:W-:Y:S02]  /*44b0*/  UIMAD.WIDE.U32 UR8, UR4, UR22, URZ ;  /* 0x00000016040872a5 */ /* 0x002fe4000f8e00ff */
[----:B------:R-:W-:Y:S01]  /*44c0*/  UIMAD.WIDE.U32 UR10, UR7, UR22, URZ ;  /* 0x00000016070a72a5 */ /* 0x000fe2000f8e00ff */
[----:B------:R-:W-:Y:S02]  /*44d0*/  UMOV UR5, UR19 ;  /* 0x0000001300057c82 */ /* 0x000fe40008000000 */
[----:B------:R-:W-:Y:S03]  /*44e0*/  USHF.R.U32.HI UR6, URZ, UR40, UR5 ;  /* 0x00000028ff067299 */ /* 0x000fe60008011605 */
[----:B------:R-:W-:Y:S01]  /*44f0*/  UMOV UR5, UR27 ;  /* 0x0000001b00057c82 */ /* 0x000fe20008000000 */
[----:B------:R-:W-:Y:S02]  /*4500*/  USEL UR6, UR13, UR6, !UP5 ;  /* 0x000000060d067287 */ /* 0x000fe4000e800000 */
[----:B------:R-:W-:Y:S03]  /*4510*/  USHF.R.U32.HI UR12, URZ, UR49, UR5 ;  /* 0x00000031ff0c7299 */ /* 0x000fe60008011605 */
[----:B------:R-:W-:Y:S02]  /*4520*/  UMOV UR5, UR9 ;  /* 0x0000000900057c82 */ /* 0x000fe40008000000 */
[----:B------:R-:W-:Y:S03]  /*4530*/  @UP4 USHF.R.U32.HI UR4, URZ, UR23, UR5 ;  /* 0x00000017ff044299 */ /* 0x000fe60008011605 */
[----:B------:R-:W-:Y:S01]  /*4540*/  UMOV UR5, UR11 ;  /* 0x0000000b00057c82 */ /* 0x000fe20008000000 */
[----:B------:R-:W-:Y:S02]  /*4550*/  UIMAD UR4, UR42, UR4, URZ ;  /* 0x000000042a0472a4 */ /* 0x000fe4000f8e02ff */
[----:B------:R-:W-:Y:S02]  /*4560*/  @UP4 USHF.R.U32.HI UR7, URZ, UR23, UR5 ;  /* 0x00000017ff074299 */ /* 0x000fe40008011605 */
[----:B------:R-:W-:Y:S02]  /*4570*/  UIMAD.WIDE.U32 UR10, UR6, UR22, URZ ;  /* 0x00000016060a72a5 */ /* 0x000fe4000f8e00ff */
[----:B------:R-:W-:Y:S02]  /*4580*/  USEL UR5, UR14, UR12, !UP6 ;  /* 0x0000000c0e057287 */ /* 0x000fe4000f000000 */
[----:B------:R-:W-:Y:S02]  /*4590*/  UIMAD UR8, UR42, UR7, URZ ;  /* 0x000000072a0872a4 */ /* 0x000fe4000f8e02ff */
[----:B------:R-:W-:Y:S03]  /*45a0*/  UISETP.GE.AND UP0, UPT, UR6, UR4, UPT ;  /* 0x000000040600728c */ /* 0x000fe6000bf06270 */
[----:B------:R-:W-:Y:S01]  /*45b0*/  UMOV UR4, UR11 ;  /* 0x0000000b00047c82 */ /* 0x000fe20008000000 */
[----:B------:R-:W-:Y:S02]  /*45c0*/  UISETP.GE.OR UP0, UPT, UR5, UR8, UP0 ;  /* 0x000000080500728c */ /* 0x000fe40008706670 */
[----:B------:R-:W-:Y:S02]  /*45d0*/  USHF.R.U32.HI UR4, URZ, UR23, UR4 ;  /* 0x00000017ff047299 */ /* 0x000fe40008011604 */
[----:B------:R-:W-:Y:S02]  /*45e0*/  UIMAD.WIDE.U32 UR8, UR5, UR22, URZ ;  /* 0x00000016050872a5 */ /* 0x000fe4000f8e00ff */
[----:B------:R-:W-:Y:S04]  /*45f0*/  USEL UR10, UR6, UR4, !UP4 ;  /* 0x00000004060a7287 */ /* 0x000fe8000e000000 */
[----:B------:R-:W-:Y:S01]  /*4600*/  UIADD3 UR11, UPT, UPT, -UR10, URZ, URZ ;  /* 0x000000ff0a0b7290 */ /* 0x000fe2000fffe1ff */
[----:B------:R-:W-:Y:S02]  /*4610*/  @!UP0 UMOV UR4, UR9 ;  /* 0x0000000900048c82 */ /* 0x000fe40008000000 */
[----:B------:R-:W-:Y:S02]  /*4620*/  @!UP0 USHF.R.U32.HI UR4, URZ, UR23, UR4 ;  /* 0x00000017ff048299 */ /* 0x000fe40008011604 */
[----:B------:R-:W-:Y:S02]  /*4630*/  UIMAD UR8, UR42, UR11, UR6 ;  /* 0x0000000b2a0872a4 */ /* 0x000fe4000f8e0206 */
[----:B------:R-:W-:Y:S04]  /*4640*/  @!UP0 USEL UR4, UR5, UR4, !UP4 ;  /* 0x0000000405048287 */ /* 0x000fe8000e000000 */
[----:B------:R-:W-:Y:S02]  /*4650*/  @!UP0 UIMAD UR8, UR7, UR8, UR4 ;  /* 0x00000008070882a4 */ /* 0x000fe4000f8e0204 */
[----:B------:R-:W-:Y:S02]  /*4660*/  @!UP0 UIADD3 UR9, UPT, UPT, UR10, -UR4, URZ ;  /* 0x800000040a098290 */ /* 0x000fe4000fffe0ff */
[----:B------:R-:W-:Y:S02]  /*4670*/  UIADD3 UR4, UPT, UPT, -UR5, URZ, URZ ;  /* 0x000000ff05047290 */ /* 0x000fe4000fffe1ff */
[----:B------:R-:W-:Y:S02]  /*4680*/  UIADD3 UR7, UPT, UPT, -UR6, URZ, URZ ;  /* 0x000000ff06077290 */ /* 0x000fe4000fffe1ff */
[----:B------:R-:W-:Y:S02]  /*4690*/  @!UP0 UIMAD UR6, UR9, UR42, UR5 ;  /* 0x0000002a090682a4 */ /* 0x000fe4000f8e0205 */
[----:B------:R-:W-:Y:S02]  /*46a0*/  UIMAD UR14, UR15, UR4, UR14 ;  /* 0x000000040f0e72a4 */ /* 0x000fe4000f8e020e */
[----:B------:R-:W-:Y:S01]  /*46b0*/  UIMAD UR13, UR50, UR7, UR13 ;  /* 0x00000007320d72a4 */ /* 0x000fe2000f8e020d */
[----:B------:R-:W-:Y:S02]  /*46c0*/  @!UP0 UMOV UR5, UR8 ;  /* 0x0000000800058c82 */ /* 0x000fe40008000000 */
[----:B------:R-:W-:Y:S02]  /*46d0*/  UIMAD UR14, UR5, UR15, UR14 ;  /* 0x0000000f050e72a4 */ /* 0x000fe4000f8e020e */
[----:B------:R-:W-:Y:S11]  /*46e0*/  UIMAD UR13, UR6, UR50, UR13 ;  /* 0x00000032060d72a4 */ /* 0x000ff6000f8e020d */
[----:B------:R-:W-:Y:S01]  /*46f0*/  @!UPT UIADD3 URZ, UPT, UPT, URZ, URZ, URZ ;  /* 0x000000fffffff290 */ /* 0x000fe2000fffe0ff */
.L_x_78:
[----:B------:R-:W3:Y:S01]  /*4700*/  @!UP2 LDCU.128 UR8, c[0x0][0xb10] ;  /* 0x00016200ff08a7ac */ /* 0x000ee20008000c00 */
[C---:B----4-:R-:W-:Y:S02]  /*4710*/  ISETP.NE.U32.AND P1, PT, R4.reuse, RZ, PT ;  /* 0x000000ff0400720c */ /* 0x050fe40003f25070 */
[----:B------:R-:W-:Y:S02]  /*4720*/  ISETP.NE.U32.AND P0, PT, R4, RZ, PT ;  /* 0x000000ff0400720c */ /* 0x000fe40003f05070 */
[C---:B------:R-:W-:Y:S02]  /*4730*/  ISETP.NE.AND.EX P1, PT, R5.reuse, RZ, PT, P1 ;  /* 0x000000ff0500720c */ /* 0x040fe40003f25310 */
[----:B------:R-:W-:Y:S01]  /*4740*/  ISETP.NE.AND.EX P0, PT, R5, RZ, PT, P0 ;  /* 0x000000ff0500720c */ /* 0x000fe20003f05300 */
[----:B------:R-:W4:Y:S01]  /*4750*/  @!UP2 LDCU UR5, c[0x0][0xb0c] ;  /* 0x00016180ff05a7ac */ /* 0x000f220008000800 */
[----:B------:R-:W-:Y:S01]  /*4760*/  SHF.L.U32 R9, R15, 0x1f, RZ ;  /* 0x0000001f0f097819 */ /* 0x000fe200000006ff */
[----:B------:R-:W-:Y:S02]  /*4770*/  USHF.L.U32 UR35, UR16, 0x7, URZ ;  /* 0x0000000710237899 */ /* 0x000fe400080006ff */
[----:B------:R-:W-:Y:S02]  /*4780*/  USHF.L.U32 UR34, UR20, 0x7, URZ ;  /* 0x0000000714227899 */ /* 0x000fe400080006ff */
[----:B---3--:R-:W-:Y:S07]  /*4790*/  UIMAD.WIDE.U32 UR6, UR14, UR8, URZ ;  /* 0x000000080e0672a5 */ /* 0x008fee000f8e00ff */
[----:B------:R-:W-:Y:S01]  /*47a0*/  @!UP2 UMOV UR4, UR7 ;  /* 0x000000070004ac82 */ /* 0x000fe20008000000 */
[----:B----4-:R-:W-:Y:S02]  /*47b0*/  @!UP2 UISETP.NE.AND UP0, UPT, UR5, 0x1, UPT ;  /* 0x000000010500a88c */ /* 0x010fe4000bf05270 */
[----:B------:R-:W-:Y:S02]  /*47c0*/  @!UP2 USHF.R.U32.HI UR4, URZ, UR9, UR4 ;  /* 0x00000009ff04a299 */ /* 0x000fe40008011604 */
[----:B------:R-:W-:Y:S02]  /*47d0*/  UIMAD.WIDE.U32 UR6, UR13, UR11, URZ ;  /* 0x0000000b0d0672a5 */ /* 0x000fe4000f8e00ff */
[----:B------:R-:W-:Y:S02]  /*47e0*/  @!UP2 USEL UR8, UR14, UR4, !UP0 ;  /* 0x000000040e08a287 */ /* 0x000fe4000c000000 */
[----:B------:R-:W-:Y:S03]  /*47f0*/  @!UP2 UISETP.NE.AND UP0, UPT, UR10, 0x1, UPT ;  /* 0x000000010a00a88c */ /* 0x000fe6000bf05270 */
[----:B------:R-:W-:Y:S02]  /*4800*/  @!UP2 UMOV UR6, UR7 ;  /* 0x000000070006ac82 */ /* 0x000fe40008000000 */
[----:B------:R-:W3:Y:S02]  /*4810*/  @!UP2 LDCU UR4, c[0x0][0xb20] ;  /* 0x00016400ff04a7ac */ /* 0x000ee40008000800 */
[----:B---3--:R-:W-:Y:S04]  /*4820*/  @!UP2 USHF.R.U32.HI UR6, URZ, UR4, UR6 ;  /* 0x00000004ff06a299 */ /* 0x008fe80008011606 */
[----:B------:R-:W-:Y:S04]  /*4830*/  @!UP2 USEL UR6, UR13, UR6, !UP0 ;  /* 0x000000060d06a287 */ /* 0x000fe8000c000000 */
[----:B------:R-:W-:Y:S02]  /*4840*/  @!UP2 UIADD3 UR4, UPT, UPT, -UR8, UR6, URZ ;  /* 0x000000060804a290 */ /* 0x000fe4000fffe1ff */
[----:B------:R-:W-:Y:S02]  /*4850*/  @!UP2 UIADD3 UR6, UPT, UPT, UR8, -UR6, URZ ;  /* 0x800000060806a290 */ /* 0x000fe4000fffe0ff */
[----:B------:R-:W-:Y:S02]  /*4860*/  @!UP2 UIMAD UR14, UR4, UR5, UR14 ;  /* 0x00000005040ea2a4 */ /* 0x000fe4000f8e020e */
[----:B------:R-:W-:Y:S01]  /*4870*/  @!UP2 UIMAD UR13, UR6, UR10, UR13 ;  /* 0x0000000a060da2a4 */ /* 0x000fe2000f8e020d */
[----:B------:R-:W-:Y:S11]  /*4880*/  BRA.U UP3, `(.L_x_79) ;  /* 0x0000000103107547 */ /* 0x000ff6000b800000 */
[----:B--2---:R-:W-:Y:S04]  /*4890*/  MOV R0, UR43 ;  /* 0x0000002b00007c02 */ /* 0x004fe80008000f00 */
[----:B------:R-:W-:Y:S04]  /*48a0*/  SHF.L.U32 R11, R0, 0x1f, RZ ;  /* 0x0000001f000b7819 */ /* 0x000fe800000006ff */
[----:B------:R-:W2:Y:S02]  /*48b0*/  SYNCS.PHASECHK.TRANS64.TRYWAIT P2, [UR21+0xa8], R11 ;  /* 0x0000a80bff0075a7 */ /* 0x000ea40008041115 */
[----:B--2---:R-:W-:Y:S05]  /*48c0*/  @!P2 BRA `(.L_x_80) ;  /* 0x000000540050a947 */ /* 0x004fea0003800000 */
.L_x_79:
[----:B------:R-:W-:Y:S05]  /*48d0*/  @!P1 BRA `(.L_x_81) ;  /* 0x0000000000309947 */ /* 0x000fea0003800000 */
[----:B------:R-:W-:Y:S01]  /*48e0*/  ISETP.NE.U32.AND P1, PT, R2, RZ, PT ;  /* 0x000000ff0200720c */ /* 0x000fe20003f25070 */
[----:B------:R-:W3:Y:S01]  /*48f0*/  LDCU.64 UR4, c[0x0][0x358] ;  /* 0x00006b00ff0477ac */ /* 0x000ee20008000a00 */
[----:B------:R-:W-:Y:S02]  /*4900*/  IMAD.MOV.U32 R80, RZ, RZ, 0x1 ;  /* 0x00000001ff507424 */ /* 0x000fe400078e00ff */
[----:B------:R-:W-:Y:S11]  /*4910*/  ISETP.NE.AND.EX P1, PT, R3, RZ, PT, P1 ;  /* 0x000000ff0300720c */ /* 0x000ff60003f25310 */
[----:B------:R-:W-:Y:S02]  /*4920*/  @!UPT UIADD3 URZ, UPT, UPT, URZ, URZ, URZ ;  /* 0x000000fffffff290 */ /* 0x000fe4000fffe0ff */
[----:B--2---:R-:W2:Y:S01]  /*4930*/  @P1 LDC.64 R10, c[0x0][0x888] ;  /* 0x00022200ff0a1b82 */ /* 0x004ea20000000a00 */
[----:B------:R-:W-:Y:S04]  /*4940*/  @P1 IMAD R0, R4, UR36, RZ ;  /* 0x0000002404001c24 */ /* 0x000fe8000f8e02ff */
[----:B--2---:R-:W-:Y:S04]  /*4950*/  @P1 IMAD.WIDE R10, R0, 0x4, R10 ;  /* 0x00000004000a1825 */ /* 0x004fe800078e020a */
[----:B------:R-:W-:Y:S01]  /*4960*/  HFMA2 R0, -RZ, RZ, 0, 5.9604644775390625e-08 ;  /* 0x00000001ff007431 */ /* 0x000fe200000001ff */
[----:B---3-5:R3:W5:Y:S04]  /*4970*/  @P1 LDG.E R41, desc[UR4][R10.64] ;  /* 0x000000040a291981 */ /* 0x028768000c1e1900 */
[----:B------:R-:W-:Y:S01]  /*4980*/  @!P1 PRMT R80, R0, 0x7610, R80 ;  /* 0x0000761000509816 */ /* 0x000fe20000000050 */
[----:B---3--:R-:W4:Y:S06]  /*4990*/  @!P1 LDC R41, c[0x0][0x880] ;  /* 0x00022000ff299b82 */ /* 0x008f2c0000000800 */
.L_x_81:
[----:B----45:R-:W-:Y:S01]  /*49a0*/  @!P0 FSETP.EQ.AND P1, PT, R41, RZ, PT ;  /* 0x000000ff2900820b */ /* 0x030fe20003f22000 */
[----:B------:R-:W-:Y:S01]  /*49b0*/  @!UPT UIADD3 URZ, UPT, UPT, URZ, URZ, URZ ;  /* 0x000000fffffff290 */ /* 0x000fe2000fffe0ff */
[----:B------:R-:W-:Y:S11]  /*49c0*/  @!P0 BRA `(.L_x_82) ;  /* 0x0000000000188947 */ /* 0x000ff60003800000 */
[----:B------:R-:W-:Y:S02]  /*49d0*/  LOP3.LUT P0, RZ, R80, 0xff, RZ, 0xc0, !PT ;  /* 0x000000ff50ff7812 */ /* 0x000fe4000780c0ff */
[----:B------:R-:W-:Y:S04]  /*49e0*/  ISETP.NE.U32.AND P1, PT, R2, RZ, PT ;  /* 0x000000ff0200720c */ /* 0x000fe80003f25070 */
[----:B------:R-:W-:Y:S04]  /*49f0*/  ISETP.NE.AND.EX P1, PT, R3, RZ, PT, P1 ;  /* 0x000000ff0300720c */ /* 0x000fe80003f25310 */
[----:B------:R-:W-:Y:S03]  /*4a00*/  PLOP3.LUT P1, PT, P1, PT, PT, 0x8, 0x80 ;  /* 0x000000000080781c */ /* 0x000fe60000f2e170 */
[----:B------:R-:W-:Y:S11]  /*4a10*/  @P0 FSETP.EQ.AND P1, PT, R41, RZ, PT ;  /* 0x000000ff2900020b */ /* 0x000ff60003f22000 */
[----:B------:R-:W-:Y:S02]  /*4a20*/  @!UPT UIADD3 URZ, UPT, UPT, URZ, URZ, URZ ;  /* 0x000000fffffff290 */ /* 0x000fe4000fffe0ff */
.L_x_82:
[----:B------:R-:W3:Y:S01]  /*4a30*/  SYNCS.PHASECHK.TRANS64.TRYWAIT P2, [UR21+0x80], R9 ;  /* 0x00008009ff0075a7 */ /* 0x000ee20008041115 */
[----:B------:R-:W-:Y:S04]  /*4a40*/  ELECT P0, URZ, PT ;  /* 0x0000000000ff782f */ /* 0x000fe80003800000 */
[----:B------:R-:W-:Y:S11]  /*4a50*/  PLOP3.LUT P1, PT, P1, P0, PT, 0xf2, 0x2f ;  /* 0x00000000002f781c */ /* 0x000ff60000f21e72 */
[----:B------:R-:W-:Y:S02]  /*4a60*/  @!UPT UIADD3 URZ, UPT, UPT, URZ, URZ, URZ ;  /* 0x000000fffffff290 */ /* 0x000fe4000fffe0ff */
[----:B------:R-:W-:Y:S05]  /*4a70*/  @!P1 IADD3 R8, P0, PT, R16, 0x580, RZ ;  /* 0x0000058010089810 */ /* 0x000fea0007f1e0ff */
[----:B------:R-:W-:Y:S01]  /*4a80*/  @!P1 IMAD.X R6, RZ, RZ, R17, P0 ;  /* 0x000000ffff069224 */ /* 0x000fe200000e0611 */
[----:B---3--:R-:W-:Y:S07]  /*4a90*/  @!P2 BRA `(.L_x_83) ;  /* 0x0000005000f4a947 */ /* 0x008fee0003800000 */
.L_x_174:
[----:B------:R-:W-:Y:S01]  /*4aa0*/  @!P1 R2UR UR5, R8 ;  /* 0x00000000080592ca */ /* 0x000fe200000e0000 */
[----:B------:R-:W-:Y:S01]  /*4ab0*/  VOTEU.ALL UP0, P1 ;  /* 0x0000000000ff7886 */ /* 0x000fe20000800000 */
[----:B------:R-:W-:Y:S01]  /*4ac0*/  @!P1 R2UR UR4, R6 ;  /* 0x00000000060492ca */ /* 0x000fe200000e0000 */
[----:B--2---:R-:W-:Y:S01]  /*4ad0*/  @!P1 IMAD.MOV.U32 R0, RZ, RZ, 0x2000 ;  /* 0x00002000ff009424 */ /* 0x004fe200078e00ff */
[----:B------:R-:W-:Y:S01]  /*4ae0*/  UMOV UR8, 0x0 ;  /* 0x0000000000087882 */ /* 0x000fe20000000000 */
[----:B------:R-:W-:Y:S01]  /*4af0*/  UMOV UR9, 0x10000000 ;  /* 0x1000000000097882 */ /* 0x000fe20000000000 */
[----:B------:R-:W-:Y:S01]  /*4b00*/  @!UP0 UIADD3 UR32, UPT, UPT, UR21, 0x200, URZ ;  /* 0x0000020015208890 */ /* 0x000fe2000fffe0ff */
[----:B------:R-:W-:Y:S01]  /*4b10*/  @!P1 IADD3 R8, P0, PT, R16, 0x580, RZ ;  /* 0x0000058010089810 */ /* 0x000fe20007f1e0ff */
[----:B------:R-:W-:Y:S01]  /*4b20*/  VOTEU.ALL UP0, P1 ;  /* 0x0000000000ff7886 */ /* 0x000fe20000800000 */
[----:B------:R-:W-:Y:S03]  /*4b30*/  UPRMT UR6, UR47, 0x654, UR33 ;  /* 0x000006542f067896 */ /* 0x000fe60008000021 */
[----:B------:R-:W-:Y:S02]  /*4b40*/  @!P1 IMAD.X R6, RZ, RZ, R17, P0 ;  /* 0x000000ffff069224 */ /* 0x000fe400000e0611 */
[----:B------:R-:W-:Y:S02]  /*4b50*/  IMAD.U32 R10, RZ, RZ, UR5 ;  /* 0x00000005ff0a7e24 */ /* 0x000fe4000f8e00ff */
[----:B------:R-:W-:Y:S03]  /*4b60*/  IMAD.U32 R11, RZ, RZ, UR4 ;  /* 0x00000004ff0b7e24 */ /* 0x000fe6000f8e00ff */
[----:B------:R-:W-:Y:S02]  /*4b70*/  @!P1 R2UR UR4, R10 ;  /* 0x000000000a0492ca */ /* 0x000fe400000e0000 */
[----:B------:R-:W-:Y:S11]  /*4b80*/  @!P1 R2UR UR5, R11 ;  /* 0x000000000b0592ca */ /* 0x000ff600000e0000 */
[----:B------:R-:W-:Y:S02]  /*4b90*/  @!UPT UIADD3 URZ, UPT, UPT, URZ, URZ, URZ ;  /* 0x000000fffffff290 */ /* 0x000fe4000fffe0ff */
[----:B------:R2:W-:Y:S01]  /*4ba0*/  @!UP0 UTMALDG.3D [UR32], [UR4], desc[UR8] ;  /* 0x00000820040085b4 */ /* 0x0005e20008011000 */
[----:B------:R2:W-:Y:S01]  /*4bb0*/  @!P1 SYNCS.ARRIVE.TRANS64.RED.A0TR RZ, [UR21+0x60], R0 ;  /* 0x00006000ffff99a7 */ /* 0x0005e20008300415 */
[----:B------:R-:W-:Y:S01]  /*4bc0*/  SYNCS.ARRIVE.TRANS64.RED.A1T0 RZ, [UR6], RZ ;  /* 0x000000ffffff79a7 */ /* 0x000fe20008100406 */
[----:B------:R-:W3:Y:S02]  /*4bd0*/  SYNCS.PHASECHK.TRANS64.TRYWAIT P2, [UR21+0x88], R9 ;  /* 0x00008809ff0075a7 */ /* 0x000ee40008041115 */
[----:B--23--:R-:W-:Y:S05]  /*4be0*/  @!P2 BRA `(.L_x_84) ;  /* 0x0000005000b8a947 */ /* 0x00cfea0003800000 */
.L_x_176:
        /* <DEDUP_REMOVED lines=8> */
[----:B------:R-:W-:Y:S01]  /*4c70*/  @!UP0 UIADD3 UR24, UPT, UPT, UR21, 0x2200, URZ ;  /* 0x0000220015188890 */ /* 0x000fe2000fffe0ff */
[----:B------:R-:W-:Y:S01]  /*4c80*/  VOTEU.ALL UP0, P1 ;  /* 0x0000000000ff7886 */ /* 0x000fe20000800000 */
[----:B------:R-:W-:Y:S01]  /*4c90*/  UMOV UR27, UR35 ;  /* 0x00000023001b7c82 */ /* 0x000fe20008000000 */
[----:B------:R-:W-:Y:S02]  /*4ca0*/  UMOV UR28, UR36 ;  /* 0x00000024001c7c82 */ /* 0x000fe40008000000 */
[----:B------:R-:W-:Y:S01]  /*4cb0*/  IMAD.U32 R10, RZ, RZ, UR5 ;  /* 0x00000005ff0a7e24 */ /* 0x000fe2000f8e00ff */
[----:B------:R-:W-:Y:S01]  /*4cc0*/  UPRMT UR6, UR47, 0x654, UR25 ;  /* 0x000006542f067896 */ /* 0x000fe20008000019 */
[----:B------:R-:W-:Y:S02]  /*4cd0*/  IMAD.U32 R11, RZ, RZ, UR4 ;  /* 0x00000004ff0b7e24 */ /* 0x000fe4000f8e00ff */
[----:B------:R-:W-:Y:S01]  /*4ce0*/  @!P1 IMAD.X R6, RZ, RZ, R17, P0 ;  /* 0x000000ffff069224 */ /* 0x000fe200000e0611 */
        /* <DEDUP_REMOVED lines=8> */
.L_x_178:
[----:B------:R-:W-:Y:S01]  /*4d70*/  @!P1 R2UR UR5, R8 ;  /* 0x00000000080592ca */ /* 0x000fe200000e0000 */
[----:B------:R-:W-:Y:S01]  /*4d80*/  VOTEU.ALL UP0, P1 ;  /* 0x0000000000ff7886 */ /* 0x000fe20000800000 */
[----:B------:R-:W-:Y:S01]  /*4d90*/  @!P1 R2UR UR4, R6 ;  /* 0x00000000060492ca */ /* 0x000fe200000e0000 */
[----:B--2---:R-:W-:Y:S01]  /*4da0*/  @!P1 IMAD.MOV.U32 R0, RZ, RZ, 0x2000 ;  /* 0x00002000ff009424 */ /* 0x004fe200078e00ff */
[----:B------:R-:W-:Y:S01]  /*4db0*/  UMOV UR8, 0x0 ;  /* 0x0000000000087882 */ /* 0x000fe20000000000 */
[----:B------:R-:W-:Y:S01]  /*4dc0*/  UMOV UR9, 0x10000000 ;  /* 0x1000000000097882 */ /* 0x000fe20000000000 */
[----:B------:R-:W-:Y:S01]  /*4dd0*/  @!UP0 UIADD3 UR18, UPT, UPT, UR34, 0x40, URZ ;  /* 0x0000004022128890 */ /* 0x000fe2000fffe0ff */
[----:B------:R-:W-:Y:S01]  /*4de0*/  VIADD R14, R14, 0x1 ;  /* 0x000000010e0e7836 */ /* 0x000fe20000000000 */
[----:B------:R-:W-:Y:S01]  /*4df0*/  @!UP0 UIADD3 UR16, UPT, UPT, UR21, 0x4200, URZ ;  /* 0x0000420015108890 */ /* 0x000fe2000fffe0ff */
[----:B------:R-:W-:Y:S01]  /*4e00*/  VOTEU.ALL UP0, P1 ;  /* 0x0000000000ff7886 */ /* 0x000fe20000800000 */
[----:B------:R-:W-:Y:S01]  /*4e10*/  UMOV UR19, UR35 ;  /* 0x0000002300137c82 */ /* 0x000fe20008000000 */
[----:B------:R-:W-:Y:S02]  /*4e20*/  UMOV UR20, UR36 ;  /* 0x0000002400147c82 */ /* 0x000fe40008000000 */
[----:B------:R-:W-:Y:S01]  /*4e30*/  IMAD.U32 R10, RZ, RZ, UR5 ;  /* 0x00000005ff0a7e24 */ /* 0x000fe2000f8e00ff */
[----:B------:R-:W-:Y:S01]  /*4e40*/  UPRMT UR6, UR47, 0x654, UR17 ;  /* 0x000006542f067896 */ /* 0x000fe20008000011 */
        /* <DEDUP_REMOVED lines=9> */
.L_x_180:
[----:B------:R-:W-:Y:S01]  /*4ee0*/  @!P1 IADD3 R6, P0, PT, R16, 0x580, RZ ;  /* 0x0000058010069810 */ /* 0x000fe20007f1e0ff */
[----:B------:R-:W-:Y:S01]  /*4ef0*/  VOTEU.ALL UP0, P1 ;  /* 0x0000000000ff7886 */ /* 0x000fe20000800000 */
[----:B------:R-:W-:Y:S01]  /*4f00*/  UMOV UR6, 0x0 ;  /* 0x0000000000067882 */ /* 0x000fe20000000000 */
[----:B------:R-:W-:Y:S01]  /*4f10*/  UMOV UR7, 0x10000000 ;  /* 0x1000000000077882 */ /* 0x000fe20000000000 */
[----:B------:R-:W-:Y:S01]  /*4f20*/  @!P1 R2UR UR5, R6 ;  /* 0x00000000060592ca */ /* 0x000fe200000e0000 */
[----:B--2---:R-:W-:Y:S01]  /*4f30*/  @!P1 IMAD.X R0, RZ, RZ, R17, P0 ;  /* 0x000000ffff009224 */ /* 0x004fe200000e0611 */
[----:B------:R-:W-:Y:S01]  /*4f40*/  @!UP0 UIADD3 UR10, UPT, UPT, UR34, 0x60, URZ ;  /* 0x00000060220a8890 */ /* 0x000fe2000fffe0ff */
[----:B------:R-:W-:Y:S01]  /*4f50*/  R2UR UR16, R82 ;  /* 0x00000000521072ca */ /* 0x000fe200000e0000 */
[----:B------:R-:W-:Y:S01]  /*4f60*/  @!UP0 UIADD3 UR8, UPT, UPT, UR21, 0x6200, URZ ;  /* 0x0000620015088890 */ /* 0x000fe2000fffe0ff */
[----:B------:R-:W-:Y:S01]  /*4f70*/  ISETP.NE.AND P0, PT, R14, 0x2, PT ;  /* 0x000000020e00780c */ /* 0x000fe20003f05270 */
[----:B------:R-:W-:Y:S01]  /*4f80*/  @!UP0 UIADD3 UR9, UPT, UPT, UR21, 0x78, URZ ;  /* 0x0000007815098890 */ /* 0x000fe2000fffe0ff */
[----:B------:R-:W-:Y:S01]  /*4f90*/  @!P1 R2UR UR4, R0 ;  /* 0x00000000000492ca */ /* 0x000fe200000e0000 */
[----:B------:R-:W-:Y:S01]  /*4fa0*/  VOTEU.ALL UP0, P1 ;  /* 0x0000000000ff7886 */ /* 0x000fe20000800000 */
[----:B------:R-:W-:Y:S01]  /*4fb0*/  UMOV UR11, UR35 ;  /* 0x00000023000b7c82 */ /* 0x000fe20008000000 */
[----:B------:R-:W-:Y:S01]  /*4fc0*/  UMOV UR12, UR36 ;  /* 0x00000024000c7c82 */ /* 0x000fe20008000000 */
[----:B------:R-:W-:Y:S01]  /*4fd0*/  SEL R0, RZ, 0x1, P0 ;  /* 0x00000001ff007807 */ /* 0x000fe20000000000 */
[----:B------:R-:W-:Y:S01]  /*4fe0*/  UIADD3 UR20, UPT, UPT, UR13, UR63, URZ ;  /* 0x0000003f0d147290 */ /* 0x000fe2000fffe0ff */
[----:B------:R-:W-:Y:S01]  /*4ff0*/  IMAD.U32 R8, RZ, RZ, UR5 ;  /* 0x00000005ff087e24 */ /* 0x000fe2000f8e00ff */
[----:B------:R-:W-:Y:S01]  /*5000*/  LOP3.LUT R15, R15, 0x1, RZ, 0x3c, !PT ;  /* 0x000000010f0f7812 */ /* 0x000fe200078e3cff */
[----:B------:R-:W-:Y:S01]  /*5010*/  UPLOP3.LUT UP3, UPT, UPT, UPT, UPT, 0x80, 0x8 ;  /* 0x000000000008789c */ /* 0x000fe20003f6f070 */
[----:B------:R-:W-:Y:S01]  /*5020*/  LOP3.LUT R13, R13, R0, RZ, 0x3c, !PT ;  /* 0x000000000d0d7212 */ /* 0x000fe200078e3cff */
[----:B------:R-:W-:Y:S01]  /*5030*/  UIADD3 UR16, UPT, UPT, UR14, UR16, URZ ;  /* 0x000000100e107290 */ /* 0x000fe2000fffe0ff */
[----:B------:R-:W-:Y:S01]  /*5040*/  SEL R14, R14, RZ, P0 ;  /* 0x000000ff0e0e7207 */ /* 0x000fe20000000000 */
[----:B------:R-:W-:Y:S01]  /*5050*/  UMOV UR36, UR29 ;  /* 0x0000001d00247c82 */ /* 0x000fe20008000000 */
[----:B------:R-:W-:Y:S01]  /*5060*/  IMAD.U32 R9, RZ, RZ, UR4 ;  /* 0x00000004ff097e24 */ /* 0x000fe2000f8e00ff */
[----:B------:R-:W-:Y:S04]  /*5070*/  @!P1 R2UR UR4, R8 ;  /* 0x00000000080492ca */ /* 0x000fe800000e0000 */
[----:B------:R-:W-:Y:S11]  /*5080*/  @!P1 R2UR UR5, R9 ;  /* 0x00000000090592ca */ /* 0x000ff600000e0000 */
[----:B------:R-:W-:Y:S02]  /*5090*/  @!UPT UIADD3 URZ, UPT, UPT, URZ, URZ, URZ ;  /* 0x000000fffffff290 */ /* 0x000fe4000fffe0ff */
[----:B------:R2:W-:Y:S01]  /*50a0*/  @!UP0 UTMALDG.3D [UR8], [UR4], desc[UR6] ;  /* 0x00000608040085b4 */ /* 0x0005e20008011000 */
[----:B------:R2:W-:Y:S01]  /*50b0*/  @!P1 SYNCS.ARRIVE.TRANS64.RED.A0TR RZ, [UR21+0x78], R7 ;  /* 0x00007807ffff99a7 */ /* 0x0005e20008300415 */
[----:B------:R-:W-:Y:S01]  /*50c0*/  SYNCS.ARRIVE.TRANS64.RED.A1T0 RZ, [UR37], RZ ;  /* 0x000000ffffff79a7 */ /* 0x000fe20008100425 */
[----:B------:R-:W-:Y:S05]  /*50d0*/  BRA.U UP1, `(.L_x_87) ;  /* 0xfffffff101687547 */ /* 0x000fea000b83ffff */
[----:B------:R-:W-:-:S04]  /*50e0*/  SHF.L.U32 R3, R15, 0x1f, RZ ;  /* 0x0000001f0f037819 */ /* 0x000fc800000006ff */
[----:B------:R-:W3:Y:S02]  /*50f0*/  SYNCS.PHASECHK.TRANS64.TRYWAIT P0, [UR21+0x80], R3 ;  /* 0x00008003ff0075a7 */ /* 0x000ee40008001115 */
[----:B---3--:R-:W-:Y:S05]  /*5100*/  @!P0 BRA `(.L_x_88) ;  /* 0x0000004c00b88947 */ /* 0x008fea0003800000 */
.L_x_182:
[----:B------:R-:W4:Y:S02]  /*5110*/  SYNCS.PHASECHK.TRANS64.TRYWAIT P0, [UR21+0x88], R3 ;  /* 0x00008803ff0075a7 */ /* 0x000f240008001115 */
[----:B----4-:R-:W-:Y:S05]  /*5120*/  @!P0 BRA `(.L_x_89) ;  /* 0x0000004c00c88947 */ /* 0x010fea0003800000 */
.L_x_184:
[----:B------:R-:W4:Y:S02]  /*5130*/  SYNCS.PHASECHK.TRANS64.TRYWAIT P0, [UR21+0x90], R3 ;  /* 0x00009003ff0075a7 */ /* 0x000f240008001115 */
[----:B----4-:R-:W-:Y:S05]  /*5140*/  @!P0 BRA `(.L_x_90) ;  /* 0x0000004c00d88947 */ /* 0x010fea0003800000 */
.L_x_186:
[----:B---3--:R-:W-:-:S07]  /*5150*/  MOV R0, UR21 ;  /* 0x0000001500007c02 */ /* 0x008fce0008000f00 */
.L_x_91:
[----:B---3--:R-:W-:-:S04]  /*5160*/  SHF.L.U32 R3, R15, 0x1f, RZ ;  /* 0x0000001f0f037819 */ /* 0x008fc800000006ff */
[----:B------:R3:W4:Y:S03]  /*5170*/  SYNCS.PHASECHK.TRANS64.TRYWAIT P0, [R0+URZ+0x98], R3 ;  /* 0x00009803000075a7 */ /* 0x00072600080011ff */
[----:B----4-:R-:W-:Y:S05]  /*5180*/  @!P0 NANOSLEEP.SYNCS 0x989680 ;  /* 0x009896800000895d */ /* 0x010fea0003900000 */
[----:B------:R-:W4:Y:S02]  /*5190*/  @!P0 SYNCS.PHASECHK.TRANS64 P0, [R0+URZ+0x98], R3 ;  /* 0x00009803000085a7 */ /* 0x000f2400080010ff */
[----:B-12-4-:R-:W-:Y:S05]  /*51a0*/  @P0 EXIT ;  /* 0x000000000000094d */ /* 0x016fea0003800000 */
[----:B------:R-:W-:Y:S05]  /*51b0*/  BRA `(.L_x_91) ;  /* 0xfffffffc00e87947 */ /* 0x000fea000383ffff */
.L_x_76:
[----:B------:R-:W-:-:S06]  /*51c0*/  UISETP.GE.AND UP0, UPT, UR17, 0x4, UPT ;  /* 0x000000041100788c */ /* 0x000fcc000bf06270 */
[----:B------:R-:W-:-:S13]  /*51d0*/  PLOP3.LUT P0, PT, PT, PT, UP0, 0x80, 0x8 ;  /* 0x000000000008781c */ /* 0x000fda0003f0f008 */
[----:B------:R-:W-:Y:S05]  /*51e0*/  @!P0 EXIT ;  /* 0x000000000000894d */ /* 0x000fea0003800000 */
[----:B------:R-:W-:Y:S01]  /*51f0*/  BAR.SYNC.DEFER_BLOCKING 0x6, 0xa0 ;  /* 0x0182800000007b1d */ /* 0x000fe20000010000 */
[C---:B------:R-:W-:Y:S01]  /*5200*/  IMAD.SHL.U32 R2, R94.reuse, 0x20, RZ ;  /* 0x000000205e027824 */ /* 0x040fe200078e00ff */
[C---:B------:R-:W-:Y:S01]  /*5210*/  SHF.L.U32 R37, R94.reuse, 0x10, RZ ;  /* 0x000000105e257819 */ /* 0x040fe200000006ff */
[C---:B------:R-:W-:Y:S01]  /*5220*/  IMAD.SHL.U32 R93, R94.reuse, 0x4, RZ ;  /* 0x000000045e5d7824 */ /* 0x040fe200078e00ff */
[----:B------:R-:W-:Y:S01]  /*5230*/  LOP3.LUT R95, R94, 0x60, RZ, 0xc0, !PT ;  /* 0x000000605e5f7812 */ /* 0x000fe200078ec0ff */
[----:B------:R-:W-:Y:S01]  /*5240*/  HFMA2 R86, -RZ, RZ, 0, 0 ;  /* 0x00000000ff567431 */ /* 0x000fe200000001ff */
[----:B------:R-:W-:Y:S02]  /*5250*/  UMOV UR44, 0x400 ;  /* 0x00000400002c7882 */ /* 0x000fe40000000000 */
[----:B------:R-:W1:Y:S01]  /*5260*/  LDC.64 R78, c[0x0][0x8b0] ;  /* 0x00022c00ff4e7b82 */ /* 0x000e620000000a00 */
[----:B------:R-:W-:Y:S01]  /*5270*/  ULEA UR44, UR47, UR44, 0x18 ;  /* 0x0000002c2f2c7291 */ /* 0x000fe2000f8ec0ff */
[----:B------:R-:W-:Y:S01]  /*5280*/  LOP3.LUT R6, R2, 0xc0, RZ, 0xc0, !PT ;  /* 0x000000c002067812 */ /* 0x000fe200078ec0ff */
[----:B------:R-:W2:Y:S01]  /*5290*/  LDCU.64 UR6, c[0x0][0x890] ;  /* 0x00011200ff0677ac */ /* 0x000ea20008000a00 */
[----:B------:R-:W-:Y:S01]  /*52a0*/  LOP3.LUT R92, R94, 0x2, RZ, 0xc0, !PT ;  /* 0x000000025e5c7812 */ /* 0x000fe200078ec0ff */
[----:B------:R-:W-:Y:S01]  /*52b0*/  IMAD.MOV.U32 R90, RZ, RZ, 0x1 ;  /* 0x00000001ff5a7424 */ /* 0x000fe200078e00ff */
[----:B------:R-:W-:Y:S01]  /*52c0*/  LOP3.LUT R93, R6, 0x18, R93, 0xf8, !PT ;  /* 0x00000018065d7812 */ /* 0x000fe200078ef85d */
[----:B------:R-:W-:Y:S01]  /*52d0*/  UIADD3 UR4, UPT, UPT, UR44, 0x200, URZ ;  /* 0x000002002c047890 */ /* 0x000fe2000fffe0ff */
[----:B------:R-:W3:Y:S01]  /*52e0*/  LDC.64 R76, c[0x0][0x8a8] ;  /* 0x00022a00ff4c7b82 */ /* 0x000ee20000000a00 */
[----:B------:R-:W-:Y:S01]  /*52f0*/  LOP3.LUT R37, R37, 0x600000, RZ, 0xc0, !PT ;  /* 0x0060000025257812 */ /* 0x000fe200078ec0ff */
[----:B------:R-:W-:Y:S01]  /*5300*/  IMAD.MOV.U32 R36, RZ, RZ, RZ ;  /* 0x000000ffff247224 */ /* 0x000fe200078e00ff */
[----:B------:R-:W-:-:S02]  /*5310*/  LOP3.LUT R93, R93, 0xf20, R2, 0xf8, !PT ;  /* 0x00000f205d5d7812 */ /* 0x000fc400078ef802 */
[----:B------:R-:W-:Y:S01]  /*5320*/  CS2R R88, SRZ ;  /* 0x0000000000587805 */ /* 0x000fe2000001ff00 */
[----:B------:R-:W-:Y:S01]  /*5330*/  IMAD.U32 R84, RZ, RZ, UR4 ;  /* 0x00000004ff547e24 */ /* 0x000fe2000f8e00ff */
[----:B------:R-:W-:Y:S01]  /*5340*/  LOP3.LUT R94, R94, 0x4, RZ, 0xc0, !PT ;  /* 0x000000045e5e7812 */ /* 0x000fe200078ec0ff */
[----:B------:R-:W4:Y:S01]  /*5350*/  LDCU UR60, c[0x0][0x370] ;  /* 0x00006e00ff3c77ac */ /* 0x000f220008000800 */
[----:B------:R-:W4:Y:S02]  /*5360*/  LDS R0, [UR44+0x160] ;  /* 0x0001602cff007984 */ /* 0x000f240008000800 */
[----:B------:R-:W-:Y:S01]  /*5370*/  LEA R93, R93, R84, 0x1 ;  /* 0x000000545d5d7211 */ /* 0x000fe200078e08ff */
[----:B------:R-:W1:Y:S01]  /*5380*/  LDCU UR43, c[0x0][0xb0c] ;  /* 0x00016180ff2b77ac */ /* 0x000e620008000800 */
[----:B--2---:R-:W-:Y:S01]  /*5390*/  IMAD.U32 R97, RZ, RZ, UR6 ;  /* 0x00000006ff617e24 */ /* 0x004fe2000f8e00ff */
[----:B------:R-:W-:Y:S02]  /*53a0*/  MOV R96, UR7 ;  /* 0x0000000700607c02 */ /* 0x000fe40008000f00 */
[--C-:B------:R-:W-:Y:S01]  /*53b0*/  IMAD R92, R92, -0x10, R93.reuse ;  /* 0xfffffff05c5c7824 */ /* 0x100fe200078e025d */
[----:B------:R-:W2:Y:S01]  /*53c0*/  LDCU UR39, c[0x0][0xb30] ;  /* 0x00016600ff2777ac */ /* 0x000ea20008000800 */
[----:B------:R-:W-:Y:S01]  /*53d0*/  IMAD R91, R94, -0x10, R93 ;  /* 0xfffffff05e5b7824 */ /* 0x000fe200078e025d */
[----:B------:R-:W1:Y:S01]  /*53e0*/  LDCU.64 UR54, c[0x0][0x888] ;  /* 0x00011100ff3677ac */ /* 0x000e620008000a00 */
[----:B------:R-:W1:Y:S01]  /*53f0*/  LDCU.64 UR40, c[0x0][0xb28] ;  /* 0x00016500ff2877ac */ /* 0x000e620008000a00 */
[----:B------:R-:W1:Y:S01]  /*5400*/  LDCU.128 UR56, c[0x0][0xb10] ;  /* 0x00016200ff3877ac */ /* 0x000e620008000c00 */
[----:B------:R-:W1:Y:S01]  /*5410*/  LDCU UR53, c[0x0][0x374] ;  /* 0x00006e80ff3577ac */ /* 0x000e620008000800 */
[----:B------:R-:W-:Y:S01]  /*5420*/  UMOV UR52, URZ ;  /* 0x000000ff00347c82 */ /* 0x000fe20008000000 */
[----:B------:R-:W-:Y:S01]  /*5430*/  UMOV UR46, URZ ;  /* 0x000000ff002e7c82 */ /* 0x000fe20008000000 */
[----:B-1234-:R-:W-:-:S07]  /*5440*/  IMAD.IADD R37, R0, 0x1, R37 ;  /* 0x0000000100257824 */ /* 0x01efce00078e0225 */
.L_x_135:
[----:B------:R-:W-:Y:S02]  /*5450*/  LEA R3, R86, UR44, 0x3 ;  /* 0x0000002c56037c11 */ /* 0x000fe4000f8e18ff */
[----:B------:R-:W-:Y:S02]  /*5460*/  SHF.L.U32 R0, R88, 0x1f, RZ ;  /* 0x0000001f58007819 */ /* 0x000fe400000006ff */
[----:B------:R-:W-:Y:S02]  /*5470*/  LEA R5, R86, UR44, 0x4 ;  /* 0x0000002c56057c11 */ /* 0x000fe4000f8e20ff */
[----:B-1----:R-:W1:Y:S02]  /*5480*/  SYNCS.PHASECHK.TRANS64.TRYWAIT P0, [R3+URZ+0xb0], R0 ;  /* 0x0000b000030075a7 */ /* 0x002e6400080011ff */
[----:B-12---:R-:W-:Y:S05]  /*5490*/  @!P0 BRA `(.L_x_92) ;  /* 0x0000004c001c8947 */ /* 0x006fea0003800000 */
.L_x_187:
        /* <DEDUP_REMOVED lines=11> */
[----:B------:R-:W-:Y:S01]  /*5550*/  PLOP3.LUT P0, PT, PT, PT, UP1, 0x80, 0x8 ;  /* 0x000000000008781c */ /* 0x000fe20003f0f018 */
[----:B------:R-:W-:Y:S11]  /*5560*/  UP2UR UR62, UPR, URZ, 0x2 ;  /* 0x00000002ff3e7883 */ /* 0x000ff60008000000 */
[----:B------:R-:W-:Y:S01]  /*5570*/  @!UPT UIADD3 URZ, UPT, UPT, URZ, URZ, URZ ;  /* 0x000000fffffff290 */ /* 0x000fe2000fffe0ff */
[----:B-1----:R-:W-:Y:S02]  /*5580*/  @P0 SHF.R.U32.HI R0, RZ, 0x10, R5 ;  /* 0x00000010ff000819 */ /* 0x002fe40000011605 */
        /* <DEDUP_REMOVED lines=12> */
[----:B------:R-:W2:Y:S01]  /*5650*/  LDCU UR12, c[0x0][0xb20] ;  /* 0x00016400ff0c77ac */ /* 0x000ea20008000800 */
[----:B------:R-:W-:Y:S02]  /*5660*/  UIMAD.WIDE.U32 UR4, UR53, UR59, URZ ;  /* 0x0000003b350472a5 */ /* 0x000fe4000f8e00ff */
[----:B------:R-:W-:Y:S02]  /*5670*/  UIMAD.WIDE.U32 UR6, UR60, UR56, URZ ;  /* 0x000000383c0672a5 */ /* 0x000fe4000f8e00ff */
[----:B------:R-:W-:Y:S02]  /*5680*/  UISETP.NE.AND UP0, UPT, UR58, 0x1, UPT ;  /* 0x000000013a00788c */ /* 0x000fe4000bf05270 */
[----:B------:R-:W-:Y:S02]  /*5690*/  UIMAD.WIDE.U32 UR8, UR37, UR59, URZ ;  /* 0x0000003b250872a5 */ /* 0x000fe4000f8e00ff */
[----:B------:R-:W-:Y:S02]  /*56a0*/  UIMAD.WIDE.U32 UR10, UR38, UR56, URZ ;  /* 0x00000038260a72a5 */ /* 0x000fe4000f8e00ff */
[----:B------:R-:W-:Y:S02]  /*56b0*/  UISETP.NE.AND UP1, UPT, UR43, 0x1, UPT ;  /* 0x000000012b00788c */ /* 0x000fe4000bf25270 */
[----:B------:R-:W-:Y:S01]  /*56c0*/  UISETP.NE.AND UP2, UPT, UR42, 0x1, UPT ;  /* 0x000000012a00788c */ /* 0x000fe2000bf45270 */
[----:B------:R-:W-:Y:S02]  /*56d0*/  UMOV UR4, UR5 ;  /* 0x0000000500047c82 */ /* 0x000fe40008000000 */
[----:B--2---:R-:W-:Y:S03]  /*56e0*/  USHF.R.U32.HI UR5, URZ, UR12, UR4 ;  /* 0x0000000cff057299 */ /* 0x004fe60008011604 */
[----:B------:R-:W-:Y:S02]  /*56f0*/  UMOV UR4, UR7 ;  /* 0x0000000700047c82 */ /* 0x000fe40008000000 */
[----:B------:R-:W-:Y:S02]  /*5700*/  USHF.R.U32.HI UR7, URZ, UR57, UR4 ;  /* 0x00000039ff077299 */ /* 0x000fe40008011604 */
[----:B------:R-:W-:Y:S02]  /*5710*/  USEL UR4, UR53, UR5, !UP0 ;  /* 0x0000000535047287 */ /* 0x000fe4000c000000 */
[----:B------:R-:W-:Y:S01]  /*5720*/  USEL UR7, UR60, UR7, !UP1 ;  /* 0x000000073c077287 */ /* 0x000fe2000c800000 */
[----:B------:R-:W-:Y:S01]  /*5730*/  UMOV UR5, UR9 ;  /* 0x0000000900057c82 */ /* 0x000fe20008000000 */
[----:B------:R-:W-:Y:S02]  /*5740*/  UIMAD.WIDE.U32 UR8, UR4, UR40, URZ ;  /* 0x00000028040872a5 */ /* 0x000fe4000f8e00ff */
[----:B------:R-:W-:Y:S03]  /*5750*/  USHF.R.U32.HI UR6, URZ, UR12, UR5 ;  /* 0x0000000cff067299 */ /* 0x000fe60008011605 */
[----:B------:R-:W-:Y:S01]  /*5760*/  UMOV UR5, UR11 ;  /* 0x0000000b00057c82 */ /* 0x000fe20008000000 */
[----:B------:R-:W-:Y:S02]  /*5770*/  UIMAD.WIDE.U32 UR10, UR7, UR40, URZ ;  /* 0x00000028070a72a5 */ /* 0x000fe4000f8e00ff */
[----:B------:R-:W-:Y:S02]  /*5780*/  USHF.R.U32.HI UR12, URZ, UR57, UR5 ;  /* 0x00000039ff0c7299 */ /* 0x000fe40008011605 */
[----:B------:R-:W-:Y:S01]  /*5790*/  USEL UR6, UR37, UR6, !UP0 ;  /* 0x0000000625067287 */ /* 0x000fe2000c000000 */
[----:B------:R-:W-:Y:S02]  /*57a0*/  UMOV UR5, UR9 ;  /* 0x0000000900057c82 */ /* 0x000fe40008000000 */
[----:B------:R-:W-:Y:S01]  /*57b0*/  UMOV UR10, UR11 ;  /* 0x0000000b000a7c82 */ /* 0x000fe20008000000 */
[----:B------:R-:W-:Y:S02]  /*57c0*/  @UP2 USHF.R.U32.HI UR4, URZ, UR41, UR5 ;  /* 0x00000029ff042299 */ /* 0x000fe40008011605 */
[----:B------:R-:W-:Y:S02]  /*57d0*/  @UP2 USHF.R.U32.HI UR7, URZ, UR41, UR10 ;  /* 0x00000029ff072299 */ /* 0x000fe4000801160a */
[----:B------:R-:W-:Y:S02]  /*57e0*/  UIMAD UR4, UR42, UR4, URZ ;  /* 0x000000042a0472a4 */ /* 0x000fe4000f8e02ff */
        /* <DEDUP_REMOVED lines=8> */
[----:B------:R-:W-:Y:S02]  /*5870*/  USEL UR11, UR6, UR4, !UP2 ;  /* 0x00000004060b7287 */ /* 0x000fe4000d000000 */
[----:B------:R-:W-:Y:S02]  /*5880*/  UIADD3 UR8, UPT, UPT, -UR5, URZ, URZ ;  /* 0x000000ff05087290 */ /* 0x000fe4000fffe1ff */
[----:B------:R-:W-:Y:S01]  /*5890*/  UIADD3 UR10, UPT, UPT, -UR11, URZ, URZ ;  /* 0x000000ff0b0a7290 */ /* 0x000fe2000fffe1ff */
[----:B------:R-:W-:Y:S01]  /*58a0*/  @!UP0 UMOV UR4, UR9 ;  /* 0x0000000900048c82 */ /* 0x000fe20008000000 */
[----:B------:R-:W-:Y:S02]  /*58b0*/  UIADD3 UR9, UPT, UPT, -UR6, URZ, URZ ;  /* 0x000000ff06097290 */ /* 0x000fe4000fffe1ff */
[----:B------:R-:W-:Y:S02]  /*58c0*/  @!UP0 USHF.R.U32.HI UR4, URZ, UR41, UR4 ;  /* 0x00000029ff048299 */ /* 0x000fe40008011604 */
[----:B------:R-:W-:Y:S02]  /*58d0*/  UIMAD UR10, UR42, UR10, UR6 ;  /* 0x0000000a2a0a72a4 */ /* 0x000fe4000f8e0206 */
[----:B------:R-:W-:Y:S04]  /*58e0*/  @!UP0 USEL UR4, UR5, UR4, !UP2 ;  /* 0x0000000405048287 */ /* 0x000fe8000d000000 */
[----:B------:R-:W-:Y:S02]  /*58f0*/  @!UP0 UIMAD UR10, UR7, UR10, UR4 ;  /* 0x0000000a070a82a4 */ /* 0x000fe4000f8e0204 */
[----:B------:R-:W-:Y:S02]  /*5900*/  @!UP0 UIADD3 UR11, UPT, UPT, UR11, -UR4, URZ ;  /* 0x800000040b0b8290 */ /* 0x000fe4000fffe0ff */
[----:B------:R-:W-:Y:S02]  /*5910*/  UIMAD UR7, UR43, UR8, UR38 ;  /* 0x000000082b0772a4 */ /* 0x000fe4000f8e0226 */
[----:B------:R-:W-:Y:S02]  /*5920*/  @!UP0 UIMAD UR6, UR11, UR42, UR5 ;  /* 0x0000002a0b0682a4 */ /* 0x000fe4000f8e0205 */
[----:B------:R-:W-:Y:S01]  /*5930*/  UIMAD UR4, UR58, UR9, UR37 ;  /* 0x000000093a0472a4 */ /* 0x000fe2000f8e0225 */
[----:B------:R-:W-:Y:S02]  /*5940*/  @!UP0 UMOV UR5, UR10 ;  /* 0x0000000a00058c82 */ /* 0x000fe40008000000 */
[----:B------:R-:W-:Y:S02]  /*5950*/  UIMAD UR38, UR5, UR43, UR7 ;  /* 0x0000002b052672a4 */ /* 0x000fe4000f8e0207 */
[----:B------:R-:W-:Y:S11]  /*5960*/  UIMAD UR37, UR6, UR58, UR4 ;  /* 0x0000003a062572a4 */ /* 0x000ff6000f8e0204 */
[----:B------:R-:W-:Y:S01]  /*5970*/  @!UPT UIADD3 URZ, UPT, UPT, URZ, URZ, URZ ;  /* 0x000000fffffff290 */ /* 0x000fe2000fffe0ff */
.L_x_93:
[----:B------:R-:W-:Y:S01]  /*5980*/  UISETP.NE.AND UP0, UPT, UR39, 0x1, UPT ;  /* 0x000000012700788c */ /* 0x000fe2000bf05270 */
[----:B------:R-:W-:Y:S01]  /*5990*/  LOP3.LUT P0, RZ, R84, 0x1b0, RZ, 0xc0, !PT ;  /* 0x000001b054ff7812 */ /* 0x000fe2000780c0ff */
[----:B------:R-:W-:Y:S01]  /*59a0*/  USHF.L.U32 UR50, UR16, 0x7, URZ ;  /* 0x0000000710327899 */ /* 0x000fe200080006ff */
[----:B------:R-:W-:Y:S01]  /*59b0*/  BSSY.RECONVERGENT B6, `(.L_x_94) ;  /* 0x0000034000067945 */ /* 0x000fe20003800200 */
[----:B------:R-:W-:Y:S01]  /*59c0*/  USHF.L.U32 UR49, UR20, 0x7, URZ ;  /* 0x0000000714317899 */ /* 0x000fe200080006ff */
[----:B------:R-:W-:Y:S06]  /*59d0*/  IADD3 R86, PT, PT, R86, 0x1, RZ ;  /* 0x0000000156567810 */ /* 0x000fec0007ffe0ff */
[----:B------:R-:W2:Y:S01]  /*59e0*/  @!UP0 LDCU.128 UR12, c[0x0][0xb10] ;  /* 0x00016200ff0c87ac */ /* 0x000ea20008000c00 */
[----:B------:R-:W3:Y:S01]  /*59f0*/  @!UP0 LDCU UR5, c[0x0][0xb0c] ;  /* 0x00016180ff0587ac */ /* 0x000ee20008000800 */
[----:B------:R-:W4:Y:S01]  /*5a00*/  @!UP0 LDCU UR10, c[0x0][0xb20] ;  /* 0x00016400ff0a87ac */ /* 0x000f220008000800 */
[----:B--2---:R-:W-:Y:S02]  /*5a10*/  UIMAD.WIDE.U32 UR8, UR38, UR12, URZ ;  /* 0x0000000c260872a5 */ /* 0x004fe4000f8e00ff */
[----:B------:R-:W-:Y:S02]  /*5a20*/  UIMAD.WIDE.U32 UR6, UR37, UR15, URZ ;  /* 0x0000000f250672a5 */ /* 0x000fe4000f8e00ff */
[----:B------:R-:W-:Y:S03]  /*5a30*/  @!UP0 UISETP.NE.AND UP1, UPT, UR14, 0x1, UPT ;  /* 0x000000010e00888c */ /* 0x000fe6000bf25270 */
[----:B------:R-:W-:Y:S01]  /*5a40*/  @!UP0 UMOV UR4, UR9 ;  /* 0x0000000900048c82 */ /* 0x000fe20008000000 */
[----:B---3--:R-:W-:Y:S02]  /*5a50*/  @!UP0 UISETP.NE.AND UP2, UPT, UR5, 0x1, UPT ;  /* 0x000000010500888c */ /* 0x008fe4000bf45270 */
[----:B------:R-:W-:Y:S01]  /*5a60*/  @!UP0 USHF.R.U32.HI UR4, URZ, UR13, UR4 ;  /* 0x0000000dff048299 */ /* 0x000fe20008011604 */
[----:B------:R-:W-:Y:S02]  /*5a70*/  @!UP0 UMOV UR6, UR7 ;  /* 0x0000000700068c82 */ /* 0x000fe40008000000 */
[----:B----4-:R-:W-:Y:S02]  /*5a80*/  @!UP0 USHF.R.U32.HI UR6, URZ, UR10, UR6 ;  /* 0x0000000aff068299 */ /* 0x010fe40008011606 */
[----:B------:R-:W-:Y:S02]  /*5a90*/  @!UP0 USEL UR7, UR38, UR4, !UP2 ;  /* 0x0000000426078287 */ /* 0x000fe4000d000000 */
[----:B------:R-:W-:Y:S04]  /*5aa0*/  @!UP0 USEL UR6, UR37, UR6, !UP1 ;  /* 0x0000000625068287 */ /* 0x000fe8000c800000 */
[----:B------:R-:W-:Y:S02]  /*5ab0*/  @!UP0 UIADD3 UR4, UPT, UPT, -UR7, UR6, URZ ;  /* 0x0000000607048290 */ /* 0x000fe4000fffe1ff */
[----:B------:R-:W-:Y:S02]  /*5ac0*/  @!UP0 UIADD3 UR6, UPT, UPT, UR7, -UR6, URZ ;  /* 0x8000000607068290 */ /* 0x000fe4000fffe0ff */
[----:B------:R-:W-:Y:S02]  /*5ad0*/  @!UP0 UIMAD UR38, UR4, UR5, UR38 ;  /* 0x00000005042682a4 */ /* 0x000fe4000f8e0226 */
[----:B------:R-:W-:Y:S01]  /*5ae0*/  @!UP0 UIMAD UR37, UR6, UR14, UR37 ;  /* 0x0000000e062582a4 */ /* 0x000fe2000f8e0225 */
[----:B------:R-:W-:Y:S11]  /*5af0*/  @!P0 BRA `(.L_x_95) ;  /* 0x00000000007c8947 */ /* 0x000ff60003800000 */
[----:B------:R-:W2:Y:S01]  /*5b00*/  LDCU.64 UR8, c[0x4][0x80] ;  /* 0x01001000ff0877ac */ /* 0x000ea20008000a00 */
[----:B------:R-:W-:Y:S01]  /*5b10*/  MOV R2, 0x0 ;  /* 0x0000000000027802 */ /* 0x000fe20000000f00 */
[----:B------:R-:W-:Y:S02]  /*5b20*/  HFMA2 R12, -RZ, RZ, 0, 5.9604644775390625e-08 ;  /* 0x00000001ff0c7431 */ /* 0x000fe400000001ff */
[----:B------:R-:W-:Y:S01]  /*5b30*/  IMAD.MOV.U32 R8, RZ, RZ, 0x70 ;  /* 0x00000070ff087424 */ /* 0x000fe200078e00ff */
[----:B------:R3:W4:Y:S01]  /*5b40*/  LDC.64 R14, c[0x4][R2] ;  /* 0x01000000020e7b82 */ /* 0x0007220000000a00 */
[----:B------:R-:W1:Y:S01]  /*5b50*/  LDCU.64 UR6, c[0x4][0x88] ;  /* 0x01001100ff0677ac */ /* 0x000e620008000a00 */
[----:B------:R-:W-:Y:S01]  /*5b60*/  IMAD.MOV.U32 R13, RZ, RZ, RZ ;  /* 0x000000ffff0d7224 */ /* 0x000fe200078e00ff */
[----:B------:R-:W1:Y:S01]  /*5b70*/  LDCU.64 UR4, c[0x4][0x8] ;  /* 0x01000100ff0477ac */ /* 0x000e620008000a00 */
[----:B--2---:R-:W-:Y:S01]  /*5b80*/  MOV R5, UR9 ;  /* 0x0000000900057c02 */ /* 0x004fe20008000f00 */
[----:B------:R-:W-:Y:S01]  /*5b90*/  IMAD.U32 R4, RZ, RZ, UR8 ;  /* 0x00000008ff047e24 */ /* 0x000fe2000f8e00ff */
[----:B-1----:R-:W-:Y:S01]  /*5ba0*/  MOV R7, UR7 ;  /* 0x0000000700077c02 */ /* 0x002fe20008000f00 */
[----:B------:R-:W-:Y:S01]  /*5bb0*/  IMAD.U32 R6, RZ, RZ, UR6 ;  /* 0x00000006ff067e24 */ /* 0x000fe2000f8e00ff */
[----:B------:R-:W-:Y:S01]  /*5bc0*/  MOV R11, UR5 ;  /* 0x00000005000b7c02 */ /* 0x000fe20008000f00 */
[----:B------:R-:W-:Y:S02]  /*5bd0*/  IMAD.U32 R10, RZ, RZ, UR4 ;  /* 0x00000004ff0a7e24 */ /* 0x000fe4000f8e00ff */
[----:B------:R-:W-:Y:S07]  /*5be0*/  LEPC R20, `(.L_x_96) ;  /* 0x000000001014794e */ /* 0x000fee0000000000 */
[----:B---345:R-:W-:Y:S05]  /*5bf0*/  CALL.ABS.NOINC R14 ;  /* 0x000000000e007343 */ /* 0x038fea0003c00000 */
.L_x_96:
[----:B------:R-:W1:Y:S01]  /*5c00*/  LDCU.64 UR8, c[0x4][0x80] ;  /* 0x01001000ff0877ac */ /* 0x000e620008000a00 */
[----:B------:R-:W2:Y:S01]  /*5c10*/  LDC.64 R2, c[0x4][R2] ;  /* 0x0100000002027b82 */ /* 0x000ea20000000a00 */
[----:B------:R-:W-:Y:S02]  /*5c20*/  HFMA2 R12, -RZ, RZ, 0, 5.9604644775390625e-08 ;  /* 0x00000001ff0c7431 */ /* 0x000fe400000001ff */
[----:B------:R-:W-:Y:S02]  /*5c30*/  IMAD.MOV.U32 R8, RZ, RZ, 0x70 ;  /* 0x00000070ff087424 */ /* 0x000fe400078e00ff */
[----:B------:R-:W-:Y:S01]  /*5c40*/  IMAD.MOV.U32 R13, RZ, RZ, RZ ;  /* 0x000000ffff0d7224 */ /* 0x000fe200078e00ff */
[----:B------:R-:W3:Y:S01]  /*5c50*/  LDCU.64 UR6, c[0x4][0x88] ;  /* 0x01001100ff0677ac */ /* 0x000ee20008000a00 */
[----:B------:R-:W4:Y:S01]  /*5c60*/  LDCU.64 UR4, c[0x4][0x8] ;  /* 0x01000100ff0477ac */ /* 0x000f220008000a00 */
[----:B-1----:R-:W-:Y:S02]  /*5c70*/  MOV R4, UR8 ;  /* 0x0000000800047c02 */ /* 0x002fe40008000f00 */
[----:B------:R-:W-:Y:S02]  /*5c80*/  MOV R5, UR9 ;  /* 0x0000000900057c02 */ /* 0x000fe40008000f00 */
[----:B---3--:R-:W-:Y:S01]  /*5c90*/  MOV R7, UR7 ;  /* 0x0000000700077c02 */ /* 0x008fe20008000f00 */
[----:B------:R-:W-:Y:S01]  /*5ca0*/  IMAD.U32 R6, RZ, RZ, UR6 ;  /* 0x00000006ff067e24 */ /* 0x000fe2000f8e00ff */
[----:B----4-:R-:W-:Y:S01]  /*5cb0*/  MOV R11, UR5 ;  /* 0x00000005000b7c02 */ /* 0x010fe20008000f00 */
[----:B------:R-:W-:Y:S02]  /*5cc0*/  IMAD.U32 R10, RZ, RZ, UR4 ;  /* 0x00000004ff0a7e24 */ /* 0x000fe4000f8e00ff */
[----:B------:R-:W-:Y:S07]  /*5cd0*/  LEPC R20, `(.L_x_95) ;  /* 0x000000001014794e */ /* 0x000fee0000000000 */
[----:B--2---:R-:W-:Y:S05]  /*5ce0*/  CALL.ABS.NOINC R2 ;  /* 0x0000000002007343 */ /* 0x004fea0003c00000 */
.L_x_95:
[----:B------:R-:W-:Y:S05]  /*5cf0*/  BSYNC.RECONVERGENT B6 ;  /* 0x0000000000067941 */ /* 0x000fea0003800200 */
.L_x_94:
[----:B------:R-:W-:Y:S02]  /*5d00*/  R2UR UR6, R83 ;  /* 0x00000000530672ca */ /* 0x000fe400000e0000 */
[----:B------:R-:W-:Y:S02]  /*5d10*/  R2UR UR5, R97 ;  /* 0x00000000610572ca */ /* 0x000fe400000e0000 */
[----:B------:R-:W-:Y:S02]  /*5d20*/  R2UR UR4, R96 ;  /* 0x00000000600472ca */ /* 0x000fe400000e0000 */
[----:B------:R-:W-:Y:S02]  /*5d30*/  ISETP.NE.U32.AND P4, PT, R78, RZ, PT ;  /* 0x000000ff4e00720c */ /* 0x000fe40003f85070 */
[----:B------:R-:W-:Y:S02]  /*5d40*/  ISETP.NE.U32.AND P2, PT, RZ, UR54, PT ;  /* 0x00000036ff007c0c */ /* 0x000fe4000bf45070 */
[----:B------:R-:W-:Y:S02]  /*5d50*/  ISETP.NE.AND.EX P4, PT, R79, RZ, PT, P4 ;  /* 0x000000ff4f00720c */ /* 0x000fe40003f85340 */
[----:B------:R-:W-:Y:S01]  /*5d60*/  ISETP.NE.AND.EX P2, PT, RZ, UR55, PT, P2 ;  /* 0x00000037ff007c0c */ /* 0x000fe2000bf45320 */
[----:B------:R-:W-:Y:S02]  /*5d70*/  UISETP.NE.AND UP2, UPT, UR6, URZ, UPT ;  /* 0x000000ff0600728c */ /* 0x000fe4000bf45270 */
[----:B------:R-:W-:Y:S04]  /*5d80*/  UISETP.NE.U32.AND UP0, UPT, UR5, URZ, UPT ;  /* 0x000000ff0500728c */ /* 0x000fe8000bf05070 */
[----:B------:R-:W-:Y:S01]  /*5d90*/  UISETP.NE.AND.EX UP1, UPT, UR4, URZ, UPT, UP0 ;  /* 0x000000ff0400728c */ /* 0x000fe2000bf25300 */
[----:B------:R-:W-:Y:S01]  /*5da0*/  PLOP3.LUT P1, PT, PT, PT, UP2, 0x80, 0x8 ;  /* 0x000000000008781c */ /* 0x000fe20003f2f028 */
[----:B------:R-:W-:Y:S03]  /*5db0*/  UPLOP3.LUT UP0, UPT, UPT, UPT, UPT, 0x40, 0x4 ;  /* 0x000000000004789c */ /* 0x000fe60003f0e870 */
[----:B------:R-:W-:Y:S06]  /*5dc0*/  @UP2 UPLOP3.LUT UP0, UPT, UPT, UPT, UP1, 0x80, 0x8 ;  /* 0x000000000008289c */ /* 0x000fec0003f0f010 */
[----:B------:R-:W-:Y:S01]  /*5dd0*/  PLOP3.LUT P0, PT, PT, PT, UP0, 0x80, 0x8 ;  /* 0x000000000008781c */ /* 0x000fe20003f0f008 */
[----:B------:R-:W-:Y:S01]  /*5de0*/  @!UPT UIADD3 URZ, UPT, UPT, URZ, URZ, URZ ;  /* 0x000000fffffff290 */ /* 0x000fe2000fffe0ff */
[----:B------:R-:W-:Y:S11]  /*5df0*/  BRA.U !UP1, `(.L_x_97) ;  /* 0x0000000109407547 */ /* 0x000ff6000b800000 */
[----:B------:R-:W-:Y:S01]  /*5e00*/  UISETP.NE.U32.AND UP0, UPT, UR54, URZ, UPT ;  /* 0x000000ff3600728c */ /* 0x000fe2000bf05070 */
[----:B------:R-:W-:Y:S01]  /*5e10*/  R2UR UR6, R97 ;  /* 0x00000000610672ca */ /* 0x000fe200000e0000 */
[----:B------:R-:W2:Y:S01]  /*5e20*/  LDCU.64 UR8, c[0x0][0x358] ;  /* 0x00006b00ff0877ac */ /* 0x000ea20008000a00 */
[----:B------:R-:W-:Y:S02]  /*5e30*/  HFMA2 R80, -RZ, RZ, 0, 5.9604644775390625e-08 ;  /* 0x00000001ff507431 */ /* 0x000fe400000001ff */
[----:B-1----:R-:W-:Y:S01]  /*5e40*/  IMAD.MOV.U32 R0, RZ, RZ, 0x1 ;  /* 0x00000001ff007424 */ /* 0x002fe200078e00ff */
[----:B------:R-:W-:Y:S06]  /*5e50*/  UISETP.NE.AND.EX UP0, UPT, UR55, URZ, UPT, UP0 ;  /* 0x000000ff3700728c */ /* 0x000fec000bf05300 */
[----:B------:R-:W-:Y:S05]  /*5e60*/  PLOP3.LUT P3, PT, PT, PT, UP0, 0x80, 0x8 ;  /* 0x000000000008781c */ /* 0x000fea0003f6f008 */
[----:B------:R-:W1:Y:S01]  /*5e70*/  @UP0 LDCU.64 UR4, c[0x0][0x888] ;  /* 0x00011100ff0407ac */ /* 0x000e620008000a00 */
[----:B------:R-:W-:Y:S07]  /*5e80*/  @UP0 UIMAD UR6, UR36, UR6, URZ ;  /* 0x00000006240602a4 */ /* 0x000fee000f8e02ff */
[----:B------:R-:W-:Y:S01]  /*5e90*/  @!P3 PRMT R80, R0, 0x7610, R80 ;  /* 0x000076100050b816 */ /* 0x000fe20000000050 */
[----:B-1----:R-:W-:Y:S06]  /*5ea0*/  @UP0 UIMAD.WIDE UR4, UR6, 0x4, UR4 ;  /* 0x00000004060408a5 */ /* 0x002fec000f8e0204 */
[----:B------:R-:W-:Y:S02]  /*5eb0*/  IMAD.U32 R2, RZ, RZ, UR4 ;  /* 0x00000004ff027e24 */ /* 0x000fe4000f8e00ff */
[----:B------:R-:W-:Y:S03]  /*5ec0*/  IMAD.U32 R3, RZ, RZ, UR5 ;  /* 0x00000005ff037e24 */ /* 0x000fe6000f8e00ff */
[----:B------:R-:W1:Y:S02]  /*5ed0*/  @!UP0 LDCU UR4, c[0x0][0x880] ;  /* 0x00011000ff0487ac */ /* 0x000e640008000800 */
[----:B--2--5:R2:W5:Y:S02]  /*5ee0*/  @P3 LDG.E R41, desc[UR8][R2.64] ;  /* 0x0000000802293981 */ /* 0x024564000c1e1900 */
[----:B-12---:R-:W-:Y:S02]  /*5ef0*/  @!P3 MOV R41, UR4 ;  /* 0x000000040029bc02 */ /* 0x006fe40008000f00 */
.L_x_97:
[----:B------:R-:W-:Y:S05]  /*5f00*/  @!P4 BRA `(.L_x_98) ;  /* 0x000000000024c947 */ /* 0x000fea0003800000 */
[----:B------:R-:W-:Y:S01]  /*5f10*/  ISETP.NE.U32.AND P3, PT, R76, RZ, PT ;  /* 0x000000ff4c00720c */ /* 0x000fe20003f65070 */
[----:B------:R-:W2:Y:S03]  /*5f20*/  LDCU.64 UR4, c[0x0][0x358] ;  /* 0x00006b00ff0477ac */ /* 0x000ea60008000a00 */
[----:B------:R-:W-:Y:S11]  /*5f30*/  ISETP.NE.AND.EX P3, PT, R77, RZ, PT, P3 ;  /* 0x000000ff4d00720c */ /* 0x000ff60003f65330 */
[----:B------:R-:W-:Y:S02]  /*5f40*/  @!UPT UIADD3 URZ, UPT, UPT, URZ, URZ, URZ ;  /* 0x000000fffffff290 */ /* 0x000fe4000fffe0ff */
[----:B------:R-:W3:Y:S01]  /*5f50*/  @P3 LDC.64 R2, c[0x0][0x8a8] ;  /* 0x00022a00ff023b82 */ /* 0x000ee20000000a00 */
[----:B-1----:R-:W-:Y:S04]  /*5f60*/  @P3 IMAD R0, R78, UR36, RZ ;  /* 0x000000244e003c24 */ /* 0x002fe8000f8e02ff */
[----:B---3--:R-:W-:Y:S05]  /*5f70*/  @P3 IMAD.WIDE R2, R0, 0x4, R2 ;  /* 0x0000000400023825 */ /* 0x008fea00078e0202 */
[----:B--2--5:R2:W5:Y:S02]  /*5f80*/  @P3 LDG.E R38, desc[UR4][R2.64] ;  /* 0x0000000402263981 */ /* 0x024564000c1e1900 */
[----:B--2---:R-:W3:Y:S02]  /*5f90*/  @!P3 LDC R38, c[0x0][0x8a0] ;  /* 0x00022800ff26bb82 */ /* 0x004ee40000000800 */
.L_x_98:
[----:B-----5:R-:W-:Y:S01]  /*5fa0*/  FSETP.NEU.AND P3, PT, R41, RZ, PT ;  /* 0x000000ff2900720b */ /* 0x020fe20003f6d000 */
[----:B------:R-:W-:Y:S01]  /*5fb0*/  BSSY B1, `(.L_x_99) ;  /* 0x0000039000017945 */ /* 0x000fe20003800000 */
[----:B------:R-:W-:Y:S01]  /*5fc0*/  SEL R3, RZ, 0xffffffff, P2 ;  /* 0xffffffffff037807 */ /* 0x000fe20001000000 */
[----:B------:R-:W-:Y:S01]  /*5fd0*/  IMAD.MOV.U32 R47, RZ, RZ, 0x1 ;  /* 0x00000001ff2f7424 */ /* 0x000fe200078e00ff */
[----:B------:R-:W-:Y:S01]  /*5fe0*/  @P1 LOP3.LUT P2, RZ, R80, 0xff, RZ, 0xc0, !PT ;  /* 0x000000ff50ff1812 */ /* 0x000fe2000784c0ff */
[----:B------:R-:W-:Y:S01]  /*5ff0*/  IMAD R39, R36, 0x80, R37 ;  /* 0x0000008024277824 */ /* 0x000fe200078e0225 */
[----:B------:R-:W-:Y:S01]  /*6000*/  @P1 SEL R2, RZ, 0xffffffff, P3 ;  /* 0xffffffffff021807 */ /* 0x000fe20001800000 */
[----:B------:R-:W-:Y:S01]  /*6010*/  IMAD R87, R94, -0x10, R92 ;  /* 0xfffffff05e577824 */ /* 0x000fe200078e025c */
[----:B------:R-:W-:Y:S01]  /*6020*/  LOP3.LUT R90, R90, 0x1, RZ, 0x3c, !PT ;  /* 0x000000015a5a7812 */ /* 0x000fe200078e3cff */
[----:B------:R-:W-:Y:S01]  /*6030*/  IMAD.MOV.U32 R46, RZ, RZ, RZ ;  /* 0x000000ffff2e7224 */ /* 0x000fe200078e00ff */
[----:B------:R-:W-:Y:S02]  /*6040*/  @P0 SEL R2, R3, R2, !P2 ;  /* 0x0000000203020207 */ /* 0x000fe40005000000 */
[----:B------:R-:W-:Y:S02]  /*6050*/  CS2R R74, SRZ ;  /* 0x00000000004a7805 */ /* 0x000fe4000001ff00 */
[----:B------:R-:W-:Y:S02]  /*6060*/  LEA R99, R36, UR44, 0x3 ;  /* 0x0000002c24637c11 */ /* 0x000fe4000f8e18ff */
[----:B------:R-:W-:Y:S02]  /*6070*/  CS2R R72, SRZ ;  /* 0x0000000000487805 */ /* 0x000fe4000001ff00 */
[----:B------:R-:W-:Y:S02]  /*6080*/  @P1 LOP3.LUT R2, R2, 0x1, RZ, 0xc0, !PT ;  /* 0x0000000102021812 */ /* 0x000fe400078ec0ff */
[----:B------:R-:W-:Y:S02]  /*6090*/  CS2R R66, SRZ ;  /* 0x0000000000427805 */ /* 0x000fe4000001ff00 */
[----:B-1----:R-:W-:Y:S02]  /*60a0*/  SHF.L.U32 R0, R89, 0x1f, RZ ;  /* 0x0000001f59007819 */ /* 0x002fe400000006ff */
[----:B------:R-:W-:Y:S02]  /*60b0*/  CS2R R64, SRZ ;  /* 0x0000000000407805 */ /* 0x000fe4000001ff00 */
[----:B------:R-:W-:Y:S02]  /*60c0*/  ISETP.NE.U32.OR P5, PT, R2, 0x1, !P1 ;  /* 0x000000010200780c */ /* 0x000fe40004fa5470 */
[----:B------:R-:W-:Y:S02]  /*60d0*/  CS2R R58, SRZ ;  /* 0x00000000003a7805 */ /* 0x000fe4000001ff00 */
[----:B------:R-:W-:Y:S02]  /*60e0*/  PLOP3.LUT P2, PT, PT, PT, UP1, 0x80, 0x8 ;  /* 0x000000000008781c */ /* 0x000fe40003f4f018 */
[----:B------:R-:W-:Y:S02]  /*60f0*/  CS2R R56, SRZ ;  /* 0x0000000000387805 */ /* 0x000fe4000001ff00 */
[----:B------:R-:W-:Y:S02]  /*6100*/  LOP3.LUT P4, R85, R80, 0xff, RZ, 0xc0, !PT ;  /* 0x000000ff50557812 */ /* 0x000fe4000788c0ff */
[----:B------:R-:W-:Y:S02]  /*6110*/  CS2R R50, SRZ ;  /* 0x0000000000327805 */ /* 0x000fe4000001ff00 */
[----:B------:R-:W-:Y:S02]  /*6120*/  SEL R2, RZ, 0xffffffff, P3 ;  /* 0xffffffffff027807 */ /* 0x000fe40001800000 */
[----:B------:R-:W-:Y:S02]  /*6130*/  CS2R R48, SRZ ;  /* 0x0000000000307805 */ /* 0x000fe4000001ff00 */
[----:B------:R-:W-:Y:S02]  /*6140*/  P2R R98, PR, RZ, 0x20 ;  /* 0x00000020ff627803 */ /* 0x000fe40000000000 */
[----:B------:R-:W-:Y:S02]  /*6150*/  @P5 SHF.L.U32 R4, R90, 0x1f, RZ ;  /* 0x0000001f5a045819 */ /* 0x000fe400000006ff */
[----:B------:R-:W-:Y:S02]  /*6160*/  @P2 SEL R2, R3, R2, !P4 ;  /* 0x0000000203022207 */ /* 0x000fe40006000000 */
[----:B------:R-:W1:Y:S02]  /*6170*/  @P5 SYNCS.PHASECHK.TRANS64.TRYWAIT P1, [UR44+0x60], R4 ;  /* 0x00006004ff0055a7 */ /* 0x000e64000802112c */
[----:B------:R-:W-:Y:S04]  /*6180*/  LOP3.LUT R2, R2, 0x1, RZ, 0xc0, !PT ;  /* 0x0000000102027812 */ /* 0x000fe800078ec0ff */
[----:B------:R-:W-:Y:S04]  /*6190*/  ISETP.NE.U32.AND P2, PT, R2, 0x1, PT ;  /* 0x000000010200780c */ /* 0x000fe80003f45070 */
[----:B------:R-:W-:Y:S01]  /*61a0*/  P2R R60, PR, RZ, 0x4 ;  /* 0x00000004ff3c7803 */ /* 0x000fe20000000000 */
[----:B------:R2:W4:Y:S01]  /*61b0*/  SYNCS.PHASECHK.TRANS64.TRYWAIT P0, [R99+URZ+0xd0], R0 ;  /* 0x0000d000630075a7 */ /* 0x00052200080011ff */
[----:B-1----:R-:W-:Y:S01]  /*61c0*/  @P5 SEL R47, RZ, 0x1, !P1 ;  /* 0x00000001ff2f5807 */ /* 0x002fe20004800000 */
[----:B--2---:R-:W-:Y:S06]  /*61d0*/  @!P5 BRA `(.L_x_100) ;  /* 0x000000000058d947 */ /* 0x004fec0003800000 */
[----:B------:R-:W-:Y:S01]  /*61e0*/  IMAD.MOV.U32 R75, RZ, RZ, RZ ;  /* 0x000000ffff4b7224 */ /* 0x000fe200078e00ff */
[----:B------:R-:W-:Y:S01]  /*61f0*/  ISETP.NE.AND P1, PT, R47, RZ, PT ;  /* 0x000000ff2f00720c */ /* 0x000fe20003f25270 */
[----:B------:R-:W-:Y:S01]  /*6200*/  BSSY B0, `(.L_x_101) ;  /* 0x000000c000007945 */ /* 0x000fe20003800000 */
[----:B------:R-:W-:Y:S02]  /*6210*/  CS2R R50, SRZ ;  /* 0x0000000000327805 */ /* 0x000fe4000001ff00 */
[----:B------:R-:W-:Y:S02]  /*6220*/  CS2R R48, SRZ ;  /* 0x0000000000307805 */ /* 0x000fe4000001ff00 */
[----:B------:R-:W-:Y:S02]  /*6230*/  CS2R R58, SRZ ;  /* 0x00000000003a7805 */ /* 0x000fe4000001ff00 */
[----:B------:R-:W-:Y:S02]  /*6240*/  CS2R R56, SRZ ;  /* 0x0000000000387805 */ /* 0x000fe4000001ff00 */
[----:B------:R-:W-:Y:S02]  /*6250*/  CS2R R66, SRZ ;  /* 0x0000000000427805 */ /* 0x000fe4000001ff00 */
[----:B------:R-:W-:Y:S02]  /*6260*/  CS2R R64, SRZ ;  /* 0x0000000000407805 */ /* 0x000fe4000001ff00 */
[----:B------:R-:W-:Y:S01]  /*6270*/  CS2R R72, SRZ ;  /* 0x0000000000487805 */ /* 0x000fe2000001ff00 */
[----:B------:R-:W-:Y:S06]  /*6280*/  @P1 BRA `(.L_x_102) ;  /* 0x00000000000c1947 */ /* 0x000fec0003800000 */
[----:B------:R-:W-:Y:S04]  /*6290*/  SHF.L.U32 R3, R90, 0x1f, RZ ;  /* 0x0000001f5a037819 */ /* 0x000fe800000006ff */
[----:B------:R-:W1:Y:S02]  /*62a0*/  SYNCS.PHASECHK.TRANS64.TRYWAIT P1, [UR44+0x60], R3 ;  /* 0x00006003ff0075a7 */ /* 0x000e64000802112c */
[----:B-1----:R-:W-:Y:S05]  /*62b0*/  @!P1 BRA `(.L_x_103) ;  /* 0x0000003c00a89947 */ /* 0x002fea0003800000 */
.L_x_102:
[----:B------:R-:W-:Y:S05]  /*62c0*/  BSYNC B0 ;  /* 0x0000000000007941 */ /* 0x000fea0003800000 */
.L_x_101:
[----:B------:R-:W-:Y:S01]  /*62d0*/  ISETP.NE.AND P1, PT, R60, RZ, PT ;  /* 0x000000ff3c00720c */ /* 0x000fe20003f25270 */
[----:B------:R-:W-:Y:S11]  /*62e0*/  HFMA2 R46, -RZ, RZ, 0, 5.9604644775390625e-08 ;  /* 0x00000001ff2e7431 */ /* 0x000ff600000001ff */
[----:B------:R-:W-:Y:S01]  /*62f0*/  @!UPT UIADD3 URZ, UPT, UPT, URZ, URZ, URZ ;  /* 0x000000fffffff290 */ /* 0x000fe2000fffe0ff */
[----:B------:R2:W1:Y:S04]  /*6300*/  @P1 LDS.128 R48, [R93] ;  /* 0x000000005d301984 */ /* 0x0004680000000c00 */
[----:B------:R2:W1:Y:S04]  /*6310*/  @P1 LDS.128 R56, [R92+0x10] ;  /* 0x000010005c381984 */ /* 0x0004680000000c00 */
[----:B------:R2:W1:Y:S04]  /*6320*/  @P1 LDS.128 R64, [R91+0x20] ;  /* 0x000020005b401984 */ /* 0x0004680000000c00 */
[----:B------:R2:W1:Y:S02]  /*6330*/  @P1 LDS.128 R72, [R87+0x30] ;  /* 0x0000300057481984 */ /* 0x0004640000000c00 */
.L_x_100:
[----:B------:R-:W-:Y:S05]  /*6340*/  BSYNC B1 ;  /* 0x0000000000017941 */ /* 0x000fea0003800000 */
.L_x_99:
[----:B-1----:R-:W-:Y:S04]  /*6350*/  SHF.R.U32.HI R2, RZ, 0x15, R39 ;  /* 0x00000015ff027819 */ /* 0x002fe80000011627 */
[----:B------:R-:W-:Y:S01]  /*6360*/  LOP3.LUT P1, RZ, R2, 0x3, R81, 0x48, !PT ;  /* 0x0000000302ff7812 */ /* 0x000fe20007824851 */
[----:B------:R-:W-:Y:S01]  /*6370*/  @!UPT UIADD3 URZ, UPT, UPT, URZ, URZ, URZ ;  /* 0x000000fffffff290 */ /* 0x000fe2000fffe0ff */
[----:B----4-:R-:W-:Y:S11]  /*6380*/  @P0 BRA `(.L_x_104) ;  /* 0x0000000000080947 */ /* 0x010ff60003800000 */
[----:B------:R-:W1:Y:S02]  /*6390*/  SYNCS.PHASECHK.TRANS64.TRYWAIT P0, [R99+URZ+0xd0], R0 ;  /* 0x0000d000630075a7 */ /* 0x000e6400080011ff */
[----:B-1----:R-:W-:Y:S05]  /*63a0*/  @!P0 BRA `(.L_x_105) ;  /* 0x0000003c00848947 */ /* 0x002fea0003800000 */
.L_x_104:
[----:B------:R-:W-:Y:S05]  /*63b0*/  @!P1 BRA `(.L_x_106) ;  /* 0x0000000000409947 */ /* 0x000fea0003800000 */
[----:B------:R-:W4:Y:S01]  /*63c0*/  LDCU.64 UR8, c[0x4][0x70] ;  /* 0x01000e00ff0877ac */ /* 0x000f220008000a00 */
[----:B------:R-:W-:Y:S01]  /*63d0*/  MOV R3, 0x0 ;  /* 0x0000000000037802 */ /* 0x000fe20000000f00 */
[----:B------:R-:W-:Y:S02]  /*63e0*/  HFMA2 R12, -RZ, RZ, 0, 5.9604644775390625e-08 ;  /* 0x00000001ff0c7431 */ /* 0x000fe400000001ff */
[----:B------:R-:W-:Y:S02]  /*63f0*/  IMAD.MOV.U32 R8, RZ, RZ, 0x192 ;  /* 0x00000192ff087424 */ /* 0x000fe400078e00ff */
[----:B------:R-:W-:Y:S01]  /*6400*/  IMAD.MOV.U32 R13, RZ, RZ, RZ ;  /* 0x000000ffff0d7224 */ /* 0x000fe200078e00ff */
[----:B------:R-:W5:Y:S01]  /*6410*/  LDCU.64 UR6, c[0x4][0x78] ;  /* 0x01000f00ff0677ac */ /* 0x000f620008000a00 */
[----:B------:R-:W1:Y:S01]  /*6420*/  LDC.64 R2, c[0x4][R3] ;  /* 0x0100000003027b82 */ /* 0x000e620000000a00 */
[----:B------:R-:W2:Y:S01]  /*6430*/  LDCU.64 UR4, c[0x4][0x10] ;  /* 0x01000200ff0477ac */ /* 0x000ea20008000a00 */
[----:B----4-:R-:W-:Y:S01]  /*6440*/  MOV R5, UR9 ;  /* 0x0000000900057c02 */ /* 0x010fe20008000f00 */
[----:B------:R-:W-:Y:S01]  /*6450*/  IMAD.U32 R4, RZ, RZ, UR8 ;  /* 0x00000008ff047e24 */ /* 0x000fe2000f8e00ff */
[----:B-----5:R-:W-:Y:S01]  /*6460*/  MOV R7, UR7 ;  /* 0x0000000700077c02 */ /* 0x020fe20008000f00 */
[----:B------:R-:W-:Y:S01]  /*6470*/  IMAD.U32 R6, RZ, RZ, UR6 ;  /* 0x00000006ff067e24 */ /* 0x000fe2000f8e00ff */
[----:B--2---:R-:W-:Y:S01]  /*6480*/  MOV R11, UR5 ;  /* 0x00000005000b7c02 */ /* 0x004fe20008000f00 */
[----:B------:R-:W-:Y:S02]  /*6490*/  IMAD.U32 R10, RZ, RZ, UR4 ;  /* 0x00000004ff0a7e24 */ /* 0x000fe4000f8e00ff */
[----:B------:R-:W-:Y:S07]  /*64a0*/  LEPC R20, `(.L_x_106) ;  /* 0x000000001014794e */ /* 0x000fee0000000000 */
[----:B-1-3--:R-:W-:Y:S05]  /*64b0*/  CALL.ABS.NOINC R2 ;  /* 0x0000000002007343 */ /* 0x00afea0003c00000 */
.L_x_106:
[----:B------:R-:W-:Y:S05]  /*64c0*/  WARPSYNC.ALL ;  /* 0x0000000000007948 */ /* 0x000fea0003800000 */
[----:B------:R-:W-:Y:S01]  /*64d0*/  R2UR UR4, R39 ;  /* 0x00000000270472ca */ /* 0x000fe200000e0000 */
[--C-:B------:R-:W-:Y:S01]  /*64e0*/  HADD2.F32 R40, -RZ, R48.reuse.H0_H0 ;  /* 0x20000030ff287230 */ /* 0x100fe20000004100 */
[----:B------:R-:W-:Y:S01]  /*64f0*/  ISETP.NE.AND P0, PT, R95, RZ, PT ;  /* 0x000000ff5f00720c */ /* 0x000fe20003f05270 */
[----:B------:R-:W-:Y:S01]  /*6500*/  HADD2.F32 R43, -RZ, R48.H1_H1 ;  /* 0x30000030ff2b7230 */ /* 0x000fe20000004100 */
[----:B------:R-:W-:Y:S01]  /*6510*/  BSSY.RECONVERGENT B0, `(.L_x_107) ;  /* 0x0000086000007945 */ /* 0x000fe20003800200 */
[----:B------:R-:W-:Y:S02]  /*6520*/  HADD2.F32 R42, -RZ, R49.H0_H0 ;  /* 0x20000031ff2a7230 */ /* 0x000fe40000004100 */
[----:B------:R-:W-:Y:S02]  /*6530*/  HADD2.F32 R45, -RZ, R51.H0_H0 ;  /* 0x20000033ff2d7230 */ /* 0x000fe40000004100 */
[----:B------:R-:W-:Y:S04]  /*6540*/  HADD2.F32 R44, -RZ, R75.H1_H1 ;  /* 0x3000004bff2c7230 */ /* 0x000fe80000004100 */
[----:B------:R-:W1:Y:S02]  /*6550*/  LDTM.x32 R4, tmem[UR4] ;  /* 0x00000004000479ee */ /* 0x000e6400082c0000 */
[C---:B-1-3--:R-:W-:Y:S01]  /*6560*/  FMUL R0, R38.reuse, R4 ;  /* 0x0000000426007220 */ /* 0x04afe20000400000 */
[C---:B------:R-:W-:Y:S01]  /*6570*/  FMUL R2, R38.reuse, R5 ;  /* 0x0000000526027220 */ /* 0x040fe20000400000 */
[C---:B------:R-:W-:Y:S01]  /*6580*/  FMUL R3, R38.reuse, R6 ;  /* 0x0000000626037220 */ /* 0x040fe20000400000 */
[C---:B------:R-:W-:Y:S01]  /*6590*/  FMUL R7, R38.reuse, R7 ;  /* 0x0000000726077220 */ /* 0x040fe20000400000 */
[C---:B------:R-:W-:Y:S01]  /*65a0*/  FFMA R0, R41.reuse, R40, R0 ;  /* 0x0000002829007223 */ /* 0x040fe20000000000 */
[----:B------:R-:W-:Y:S02]  /*65b0*/  HADD2.F32 R40, -RZ, R49.H1_H1 ;  /* 0x30000031ff287230 */ /* 0x000fe40000004100 */
[C---:B------:R-:W-:Y:S01]  /*65c0*/  FFMA R2, R41.reuse, R43, R2 ;  /* 0x0000002b29027223 */ /* 0x040fe20000000002 */
[C---:B------:R-:W-:Y:S01]  /*65d0*/  FFMA R3, R41.reuse, R42, R3 ;  /* 0x0000002a29037223 */ /* 0x040fe20000000003 */
[--C-:B------:R-:W-:Y:S02]  /*65e0*/  HADD2.F32 R43, -RZ, R50.reuse.H0_H0 ;  /* 0x20000032ff2b7230 */ /* 0x100fe40000004100 */
[----:B------:R-:W-:Y:S01]  /*65f0*/  FMUL R4, R38, R8 ;  /* 0x0000000826047220 */ /* 0x000fe20000400000 */
[----:B------:R-:W-:Y:S01]  /*6600*/  HADD2.F32 R42, -RZ, R50.H1_H1 ;  /* 0x30000032ff2a7230 */ /* 0x000fe20000004100 */
[----:B------:R-:W-:Y:S01]  /*6610*/  F2FP.F16.F32.PACK_AB R52, R2, R0 ;  /* 0x000000000234723e */ /* 0x000fe200000000ff */
[C---:B------:R-:W-:Y:S01]  /*6620*/  FFMA R7, R41.reuse, R40, R7 ;  /* 0x0000002829077223 */ /* 0x040fe20000000007 */
[----:B------:R-:W-:Y:S01]  /*6630*/  FFMA R4, R41, R43, R4 ;  /* 0x0000002b29047223 */ /* 0x000fe20000000004 */
[C---:B------:R-:W-:Y:S01]  /*6640*/  FMUL R5, R38.reuse, R9 ;  /* 0x0000000926057220 */ /* 0x040fe20000400000 */
[C---:B------:R-:W-:Y:S01]  /*6650*/  FMUL R6, R38.reuse, R10 ;  /* 0x0000000a26067220 */ /* 0x040fe20000400000 */
[----:B------:R-:W-:Y:S01]  /*6660*/  HADD2.F32 R40, -RZ, R51.H1_H1 ;  /* 0x30000033ff287230 */ /* 0x000fe20000004100 */
[----:B------:R-:W-:Y:S01]  /*6670*/  F2FP.F16.F32.PACK_AB R53, R7, R3 ;  /* 0x000000030735723e */ /* 0x000fe200000000ff */
[C---:B------:R-:W-:Y:S01]  /*6680*/  FFMA R5, R41.reuse, R42, R5 ;  /* 0x0000002a29057223 */ /* 0x040fe20000000005 */
[----:B------:R-:W-:Y:S01]  /*6690*/  FFMA R6, R41, R45, R6 ;  /* 0x0000002d29067223 */ /* 0x000fe20000000006 */
[C---:B------:R-:W-:Y:S01]  /*66a0*/  FMUL R11, R38.reuse, R11 ;  /* 0x0000000b260b7220 */ /* 0x040fe20000400000 */
[--C-:B------:R-:W-:Y:S02]  /*66b0*/  HADD2.F32 R43, -RZ, R56.reuse.H0_H0 ;  /* 0x20000038ff2b7230 */ /* 0x100fe40000004100 */
[C---:B------:R-:W-:Y:S01]  /*66c0*/  FMUL R8, R38.reuse, R12 ;  /* 0x0000000c26087220 */ /* 0x040fe20000400000 */
[----:B------:R-:W-:Y:S01]  /*66d0*/  F2FP.F16.F32.PACK_AB R54, R5, R4 ;  /* 0x000000040536723e */ /* 0x000fe200000000ff */
[C---:B------:R-:W-:Y:S01]  /*66e0*/  FFMA R11, R41.reuse, R40, R11 ;  /* 0x00000028290b7223 */ /* 0x040fe2000000000b */
[----:B------:R-:W-:Y:S02]  /*66f0*/  HADD2.F32 R40, -RZ, R56.H1_H1 ;  /* 0x30000038ff287230 */ /* 0x000fe40000004100 */
[----:B------:R-:W-:Y:S01]  /*6700*/  FFMA R8, R41, R43, R8 ;  /* 0x0000002b29087223 */ /* 0x000fe20000000008 */
[C---:B------:R-:W-:Y:S01]  /*6710*/  FMUL R9, R38.reuse, R13 ;  /* 0x0000000d26097220 */ /* 0x040fe20000400000 */
[--C-:B------:R-:W-:Y:S01]  /*6720*/  HADD2.F32 R45, -RZ, R57.reuse.H0_H0 ;  /* 0x20000039ff2d7230 */ /* 0x100fe20000004100 */
[----:B------:R-:W-:Y:S01]  /*6730*/  F2FP.F16.F32.PACK_AB R55, R11, R6 ;  /* 0x000000060b37723e */ /* 0x000fe200000000ff */
[C---:B------:R-:W-:Y:S01]  /*6740*/  FMUL R10, R38.reuse, R14 ;  /* 0x0000000e260a7220 */ /* 0x040fe20000400000 */
[----:B------:R-:W-:Y:S02]  /*6750*/  HADD2.F32 R42, -RZ, R57.H1_H1 ;  /* 0x30000039ff2a7230 */ /* 0x000fe40000004100 */
[C---:B------:R-:W-:Y:S01]  /*6760*/  FFMA R9, R41.reuse, R40, R9 ;  /* 0x0000002829097223 */ /* 0x040fe20000000009 */
[C---:B------:R-:W-:Y:S01]  /*6770*/  FMUL R15, R38.reuse, R15 ;  /* 0x0000000f260f7220 */ /* 0x040fe20000400000 */
[----:B------:R1:W-:Y:S01]  /*6780*/  STS.128 [R93], R52 ;  /* 0x000000345d007388 */ /* 0x0003e20000000c00 */
[----:B------:R-:W-:Y:S01]  /*6790*/  FFMA R10, R41, R45, R10 ;  /* 0x0000002d290a7223 */ /* 0x000fe2000000000a */
[--C-:B------:R-:W-:Y:S01]  /*67a0*/  HADD2.F32 R40, -RZ, R58.reuse.H0_H0 ;  /* 0x2000003aff287230 */ /* 0x100fe20000004100 */
[----:B------:R-:W-:Y:S01]  /*67b0*/  F2FP.F16.F32.PACK_AB R68, R9, R8 ;  /* 0x000000080944723e */ /* 0x000fe200000000ff */
[----:B------:R-:W-:Y:S01]  /*67c0*/  FFMA R15, R41, R42, R15 ;  /* 0x0000002a290f7223 */ /* 0x000fe2000000000f */
[C---:B------:R-:W-:Y:S01]  /*67d0*/  FMUL R12, R38.reuse, R16 ;  /* 0x00000010260c7220 */ /* 0x040fe20000400000 */
[----:B------:R-:W-:Y:S02]  /*67e0*/  HADD2.F32 R42, -RZ, R58.H1_H1 ;  /* 0x3000003aff2a7230 */ /* 0x000fe40000004100 */
[C---:B------:R-:W-:Y:S01]  /*67f0*/  FMUL R13, R38.reuse, R17 ;  /* 0x00000011260d7220 */ /* 0x040fe20000400000 */
[--C-:B------:R-:W-:Y:S01]  /*6800*/  HADD2.F32 R43, -RZ, R59.reuse.H0_H0 ;  /* 0x2000003bff2b7230 */ /* 0x100fe20000004100 */
[----:B------:R-:W-:Y:S01]  /*6810*/  F2FP.F16.F32.PACK_AB R69, R15, R10 ;  /* 0x0000000a0f45723e */ /* 0x000fe200000000ff */
[C---:B------:R-:W-:Y:S01]  /*6820*/  FFMA R12, R41.reuse, R40, R12 ;  /* 0x00000028290c7223 */ /* 0x040fe2000000000c */
[C---:B------:R-:W-:Y:S01]  /*6830*/  FFMA R13, R41.reuse, R42, R13 ;  /* 0x0000002a290d7223 */ /* 0x040fe2000000000d */
[C---:B------:R-:W-:Y:S01]  /*6840*/  FMUL R14, R38.reuse, R18 ;  /* 0x00000012260e7220 */ /* 0x040fe20000400000 */
[----:B------:R-:W-:Y:S02]  /*6850*/  HADD2.F32 R40, -RZ, R59.H1_H1 ;  /* 0x3000003bff287230 */ /* 0x000fe40000004100 */
[C---:B------:R-:W-:Y:S01]  /*6860*/  FMUL R19, R38.reuse, R19 ;  /* 0x0000001326137220 */ /* 0x040fe20000400000 */
[C---:B------:R-:W-:Y:S01]  /*6870*/  FMUL R16, R38.reuse, R20 ;  /* 0x0000001426107220 */ /* 0x040fe20000400000 */
[C---:B------:R-:W-:Y:S01]  /*6880*/  FFMA R14, R41.reuse, R43, R14 ;  /* 0x0000002b290e7223 */ /* 0x040fe2000000000e */
[--C-:B------:R-:W-:Y:S02]  /*6890*/  HADD2.F32 R43, -RZ, R64.reuse.H0_H0 ;  /* 0x20000040ff2b7230 */ /* 0x100fe40000004100 */
[C---:B------:R-:W-:Y:S01]  /*68a0*/  FFMA R19, R41.reuse, R40, R19 ;  /* 0x0000002829137223 */ /* 0x040fe20000000013 */
[----:B------:R-:W-:Y:S02]  /*68b0*/  HADD2.F32 R42, -RZ, R64.H1_H1 ;  /* 0x30000040ff2a7230 */ /* 0x000fe40000004100 */
[C---:B------:R-:W-:Y:S01]  /*68c0*/  FMUL R17, R38.reuse, R21 ;  /* 0x0000001526117220 */ /* 0x040fe20000400000 */
[--C-:B------:R-:W-:Y:S02]  /*68d0*/  HADD2.F32 R45, -RZ, R65.reuse.H0_H0 ;  /* 0x20000041ff2d7230 */ /* 0x100fe40000004100 */
[C---:B------:R-:W-:Y:S01]  /*68e0*/  FMUL R18, R38.reuse, R22 ;  /* 0x0000001626127220 */ /* 0x040fe20000400000 */
[----:B------:R-:W-:Y:S02]  /*68f0*/  HADD2.F32 R40, -RZ, R65.H1_H1 ;  /* 0x30000041ff287230 */ /* 0x000fe40000004100 */
[C---:B------:R-:W-:Y:S01]  /*6900*/  FMUL R23, R38.reuse, R23 ;  /* 0x0000001726177220 */ /* 0x040fe20000400000 */
[C---:B------:R-:W-:Y:S01]  /*6910*/  FFMA R16, R41.reuse, R43, R16 ;  /* 0x0000002b29107223 */ /* 0x040fe20000000010 */
[C---:B------:R-:W-:Y:S01]  /*6920*/  FFMA R17, R41.reuse, R42, R17 ;  /* 0x0000002a29117223 */ /* 0x040fe20000000011 */
[C---:B------:R-:W-:Y:S01]  /*6930*/  FFMA R18, R41.reuse, R45, R18 ;  /* 0x0000002d29127223 */ /* 0x040fe20000000012 */
[C---:B------:R-:W-:Y:S01]  /*6940*/  FFMA R23, R41.reuse, R40, R23 ;  /* 0x0000002829177223 */ /* 0x040fe20000000017 */
[--C-:B------:R-:W-:Y:S02]  /*6950*/  HADD2.F32 R43, -RZ, R66.reuse.H0_H0 ;  /* 0x20000042ff2b7230 */ /* 0x100fe40000004100 */
[C---:B------:R-:W-:Y:S01]  /*6960*/  FMUL R20, R38.reuse, R24 ;  /* 0x0000001826147220 */ /* 0x040fe20000400000 */
        /* <DEDUP_REMOVED lines=9> */
[----:B------:R-:W-:Y:S01]  /*6a00*/  FFMA R27, R41, R42, R27 ;  /* 0x0000002a291b7223 */ /* 0x000fe2000000001b */
[--C-:B------:R-:W-:Y:S02]  /*6a10*/  HADD2.F32 R40, -RZ, R72.reuse.H0_H0 ;  /* 0x20000048ff287230 */ /* 0x100fe40000004100 */
[C---:B------:R-:W-:Y:S01]  /*6a20*/  FMUL R24, R38.reuse, R28 ;  /* 0x0000001c26187220 */ /* 0x040fe20000400000 */
[----:B------:R-:W-:Y:S02]  /*6a30*/  HADD2.F32 R42, -RZ, R72.H1_H1 ;  /* 0x30000048ff2a7230 */ /* 0x000fe40000004100 */
[C---:B------:R-:W-:Y:S01]  /*6a40*/  FMUL R25, R38.reuse, R29 ;  /* 0x0000001d26197220 */ /* 0x040fe20000400000 */
[--C-:B------:R-:W-:Y:S02]  /*6a50*/  HADD2.F32 R43, -RZ, R73.reuse.H0_H0 ;  /* 0x20000049ff2b7230 */ /* 0x100fe40000004100 */
[C---:B------:R-:W-:Y:S01]  /*6a60*/  FMUL R26, R38.reuse, R30 ;  /* 0x0000001e261a7220 */ /* 0x040fe20000400000 */
[----:B------:R-:W-:Y:S01]  /*6a70*/  F2FP.F16.F32.PACK_AB R70, R13, R12 ;  /* 0x0000000c0d46723e */ /* 0x000fe200000000ff */
[----:B------:R-:W-:Y:S01]  /*6a80*/  FFMA R24, R41, R40, R24 ;  /* 0x0000002829187223 */ /* 0x000fe20000000018 */
[----:B------:R-:W-:Y:S01]  /*6a90*/  F2FP.F16.F32.PACK_AB R71, R19, R14 ;  /* 0x0000000e1347723e */ /* 0x000fe200000000ff */
[C---:B------:R-:W-:Y:S01]  /*6aa0*/  FFMA R25, R41.reuse, R42, R25 ;  /* 0x0000002a29197223 */ /* 0x040fe20000000019 */
[C---:B------:R-:W-:Y:S01]  /*6ab0*/  FFMA R26, R41.reuse, R43, R26 ;  /* 0x0000002b291a7223 */ /* 0x040fe2000000001a */
[----:B------:R-:W-:Y:S02]  /*6ac0*/  HADD2.F32 R40, -RZ, R73.H1_H1 ;  /* 0x30000049ff287230 */ /* 0x000fe40000004100 */
[C---:B------:R-:W-:Y:S01]  /*6ad0*/  FMUL R31, R38.reuse, R31 ;  /* 0x0000001f261f7220 */ /* 0x040fe20000400000 */
[----:B------:R1:W-:Y:S01]  /*6ae0*/  STS.128 [R92+0x10], R68 ;  /* 0x000010445c007388 */ /* 0x0003e20000000c00 */
[--C-:B------:R-:W-:Y:S02]  /*6af0*/  HADD2.F32 R43, -RZ, R74.reuse.H0_H0 ;  /* 0x2000004aff2b7230 */ /* 0x100fe40000004100 */
[C---:B------:R-:W-:Y:S01]  /*6b00*/  FMUL R28, R38.reuse, R32 ;  /* 0x00000020261c7220 */ /* 0x040fe20000400000 */
[----:B------:R-:W-:Y:S02]  /*6b10*/  HADD2.F32 R42, -RZ, R74.H1_H1 ;  /* 0x3000004aff2a7230 */ /* 0x000fe40000004100 */
[C---:B------:R-:W-:Y:S01]  /*6b20*/  FMUL R29, R38.reuse, R33 ;  /* 0x00000021261d7220 */ /* 0x040fe20000400000 */
[----:B------:R-:W-:Y:S02]  /*6b30*/  HADD2.F32 R45, -RZ, R75.H0_H0 ;  /* 0x2000004bff2d7230 */ /* 0x000fe40000004100 */
[C---:B------:R-:W-:Y:S01]  /*6b40*/  FMUL R30, R38.reuse, R34 ;  /* 0x00000022261e7220 */ /* 0x040fe20000400000 */
[----:B------:R-:W-:Y:S01]  /*6b50*/  FFMA R31, R41, R40, R31 ;  /* 0x00000028291f7223 */ /* 0x000fe2000000001f */
[----:B------:R-:W-:Y:S01]  /*6b60*/  FMUL R35, R38, R35 ;  /* 0x0000002326237220 */ /* 0x000fe20000400000 */
[----:B------:R-:W-:Y:S01]  /*6b70*/  F2FP.F16.F32.PACK_AB R100, R17, R16 ;  /* 0x000000101164723e */ /* 0x000fe200000000ff */
[----:B------:R-:W-:Y:S01]  /*6b80*/  FFMA R28, R41, R43, R28 ;  /* 0x0000002b291c7223 */ /* 0x000fe2000000001c */
[----:B------:R-:W-:Y:S01]  /*6b90*/  F2FP.F16.F32.PACK_AB R101, R23, R18 ;  /* 0x000000121765723e */ /* 0x000fe200000000ff */
[----:B------:R-:W-:Y:S01]  /*6ba0*/  FFMA R29, R41, R42, R29 ;  /* 0x0000002a291d7223 */ /* 0x000fe2000000001d */
[----:B------:R-:W-:Y:S01]  /*6bb0*/  F2FP.F16.F32.PACK_AB R102, R21, R20 ;  /* 0x000000141566723e */ /* 0x000fe200000000ff */
[----:B------:R-:W-:Y:S01]  /*6bc0*/  FFMA R30, R41, R45, R30 ;  /* 0x0000002d291e7223 */ /* 0x000fe2000000001e */
[----:B------:R-:W-:Y:S01]  /*6bd0*/  F2FP.F16.F32.PACK_AB R103, R27, R22 ;  /* 0x000000161b67723e */ /* 0x000fe200000000ff */
[----:B------:R-:W-:Y:S01]  /*6be0*/  FFMA R35, R41, R44, R35 ;  /* 0x0000002c29237223 */ /* 0x000fe20000000023 */
[----:B------:R-:W-:Y:S02]  /*6bf0*/  F2FP.F16.F32.PACK_AB R104, R25, R24 ;  /* 0x000000181968723e */ /* 0x000fe400000000ff */
[----:B------:R-:W-:Y:S01]  /*6c00*/  F2FP.F16.F32.PACK_AB R105, R31, R26 ;  /* 0x0000001a1f69723e */ /* 0x000fe200000000ff */
[----:B------:R1:W-:Y:S01]  /*6c10*/  STS.128 [R91+0x20], R100 ;  /* 0x000020645b007388 */ /* 0x0003e20000000c00 */
[----:B------:R-:W-:Y:S02]  /*6c20*/  F2FP.F16.F32.PACK_AB R106, R29, R28 ;  /* 0x0000001c1d6a723e */ /* 0x000fe400000000ff */
[----:B------:R-:W-:Y:S05]  /*6c30*/  F2FP.F16.F32.PACK_AB R107, R35, R30 ;  /* 0x0000001e236b723e */ /* 0x000fea00000000ff */
[----:B------:R1:W-:Y:S01]  /*6c40*/  STS.128 [R87+0x30], R104 ;  /* 0x0000306857007388 */ /* 0x0003e20000000c00 */
[----:B------:R-:W-:Y:S01]  /*6c50*/  @!PT LDS RZ, [RZ] ;  /* 0x00000000fffff984 */ /* 0x000fe20000000800 */
[----:B------:R-:W-:Y:S01]  /*6c60*/  @!PT LDS RZ, [RZ] ;  /* 0x00000000fffff984 */ /* 0x000fe20000000800 */
[----:B------:R-:W-:Y:S01]  /*6c70*/  @!PT LDS RZ, [RZ] ;  /* 0x00000000fffff984 */ /* 0x000fe20000000800 */
[----:B------:R-:W-:Y:S01]  /*6c80*/  @!PT LDS RZ, [RZ] ;  /* 0x00000000fffff984 */ /* 0x000fe20000000800 */
[----:B------:R3:W-:Y:S07]  /*6c90*/  MEMBAR.ALL.CTA ;  /* 0x0000000000007992 */ /* 0x0007ee0000008000 */
[----:B---3--:R-:W3:Y:S02]  /*6ca0*/  FENCE.VIEW.ASYNC.S ;  /* 0x00000000000073c6 */ /* 0x008ee40000000000 */
[----:B---3--:R-:W-:Y:S06]  /*6cb0*/  BAR.SYNC.DEFER_BLOCKING 0x1, 0x80 ;  /* 0x0042000000007b1d */ /* 0x008fec0000010000 */
[----:B------:R-:W-:Y:S05]  /*6cc0*/  @P0 BRA `(.L_x_108) ;  /* 0x0000000000280947 */ /* 0x000fea0003800000 */
[----:B------:R-:W3:Y:S01]  /*6cd0*/  LDCU.64 UR6, c[0x0][0x348] ;  /* 0x00006900ff0677ac */ /* 0x000ee20008000a00 */
[----:B------:R-:W-:Y:S01]  /*6ce0*/  UIADD3 UR4, UPT, UPT, UR44, 0x200, URZ ;  /* 0x000002002c047890 */ /* 0x000fe2000fffe0ff */
[----:B------:R-:W-:Y:S05]  /*6cf0*/  UMOV UR51, UR36 ;  /* 0x0000002400337c82 */ /* 0x000fea0008000000 */
[----:B------:R-:W-:Y:S04]  /*6d00*/  MOV R84, UR4 ;  /* 0x0000000400547c02 */ /* 0x000fe80008000f00 */
[----:B------:R-:W-:Y:S01]  /*6d10*/  R2UR UR48, R84 ;  /* 0x00000000543072ca */ /* 0x000fe200000e0000 */
[----:B---3--:R-:W-:Y:S04]  /*6d20*/  UIADD3 UR4, UP0, UPT, UR6, 0x680, URZ ;  /* 0x0000068006047890 */ /* 0x008fe8000ff1e0ff */
[----:B------:R-:W-:Y:S09]  /*6d30*/  UIADD3.X UR5, UPT, UPT, URZ, UR7, URZ, UP0, !UPT ;  /* 0x00000007ff057290 */ /* 0x000ff200087fe4ff */
[----:B------:R3:W-:Y:S01]  /*6d40*/  UTMASTG.3D [UR48], [UR4] ;  /* 0x00000030040073b5 */ /* 0x0007e20008010000 */
[----:B------:R0:W-:Y:S01]  /*6d50*/  UTMACMDFLUSH ;  /* 0x00000000000079b7 */ /* 0x0001e20000000000 */
[----:B---3--:R-:W-:Y:S04]  /*6d60*/  DEPBAR.LE SB0, 0x1 ;  /* 0x000080400000791a */ /* 0x008fe80000000000 */
.L_x_108:
[----:B------:R-:W-:Y:S05]  /*6d70*/  BSYNC.RECONVERGENT B0 ;  /* 0x0000000000007941 */ /* 0x000fea0003800200 */
.L_x_107:
[----:B------:R-:W-:Y:S01]  /*6d80*/  BAR.SYNC.DEFER_BLOCKING 0x1, 0x80 ;  /* 0x0042000000007b1d */ /* 0x000fe20000010000 */
[----:B------:R-:W-:Y:S01]  /*6d90*/  ISETP.NE.AND P1, PT, R98, RZ, PT ;  /* 0x000000ff6200720c */ /* 0x000fe20003f25270 */
[----:B------:R-:W-:Y:S01]  /*6da0*/  UISETP.NE.AND UP0, UPT, UR52, URZ, UPT ;  /* 0x000000ff3400728c */ /* 0x000fe2000bf05270 */
[----:B------:R-:W-:Y:S11]  /*6db0*/  LEA R3, R46, UR44, 0x3 ;  /* 0x0000002c2e037c11 */ /* 0x000ff6000f8e18ff */
[----:B------:R-:W-:Y:S01]  /*6dc0*/  @P1 SHF.L.U32 R2, R90, 0x1f, RZ ;  /* 0x0000001f5a021819 */ /* 0x000fe200000006ff */
[----:B------:R-:W-:Y:S06]  /*6dd0*/  BRA.U !UP0, `(.L_x_109) ;  /* 0x0000000108247547 */ /* 0x000fec000b800000 */
[----:B------:R-:W-:Y:S01]  /*6de0*/  IMAD.U32 R5, RZ, RZ, UR46 ;  /* 0x0000002eff057e24 */ /* 0x000fe2000f8e00ff */
[----:B------:R-:W-:Y:S01]  /*6df0*/  MOV R0, UR47 ;  /* 0x0000002f00007c02 */ /* 0x000fe20008000f00 */
[----:B------:R-:W-:Y:S03]  /*6e00*/  UIADD3 UR4, UPT, UPT, UR46, 0x1, URZ ;  /* 0x000000012e047890 */ /* 0x000fe6000fffe0ff */
[----:B------:R-:W-:Y:S01]  /*6e10*/  @P1 LEA R5, R5, UR44, 0x3 ;  /* 0x0000002c05051c11 */ /* 0x000fe2000f8e18ff */
[----:B------:R-:W-:Y:S04]  /*6e20*/  UISETP.NE.AND UP0, UPT, UR4, 0x4, UPT ;  /* 0x000000040400788c */ /* 0x000fe8000bf05270 */
[----:B------:R-:W-:Y:S01]  /*6e30*/  @P1 VIADD R5, R5, 0x80 ;  /* 0x0000008005051836 */ /* 0x000fe20000000000 */
[----:B------:R-:W-:Y:S04]  /*6e40*/  USEL UR46, UR4, URZ, UP0 ;  /* 0x000000ff042e7287 */ /* 0x000fe80008000000 */
[----:B------:R-:W-:Y:S04]  /*6e50*/  @P1 PRMT R0, R0, 0x654, R5 ;  /* 0x0000065400001816 */ /* 0x000fe80000000005 */
[----:B------:R3:W-:Y:S04]  /*6e60*/  @P1 SYNCS.ARRIVE.TRANS64.RED.A1T0 RZ, [R0+URZ], RZ ;  /* 0x000000ff00ff19a7 */ /* 0x0007e800081004ff */
.L_x_109:
[----:B------:R-:W4:Y:S01]  /*6e70*/  @P1 SYNCS.PHASECHK.TRANS64.TRYWAIT P0, [R3+URZ+0x60], R2 ;  /* 0x00006002030015a7 */ /* 0x000f2200080011ff */
[----:B------:R-:W-:Y:S01]  /*6e80*/  BSSY B1, `(.L_x_110) ;  /* 0x0000016000017945 */ /* 0x000fe20003800000 */
[----:B----4-:R-:W-:Y:S03]  /*6e90*/  @P1 SEL R47, RZ, 0x1, !P0 ;  /* 0x00000001ff2f1807 */ /* 0x010fe60004000000 */
[----:B------:R-:W-:Y:S05]  /*6ea0*/  @!P1 BRA `(.L_x_111) ;  /* 0x00000000004c9947 */ /* 0x000fea0003800000 */
[----:B------:R-:W-:Y:S01]  /*6eb0*/  ISETP.NE.AND P0, PT, R47, RZ, PT ;  /* 0x000000ff2f00720c */ /* 0x000fe20003f05270 */
[----:B------:R-:W-:Y:S01]  /*6ec0*/  BSSY B0, `(.L_x_112) ;  /* 0x000000b000007945 */ /* 0x000fe20003800000 */
[----:B------:R-:W-:Y:S11]  /*6ed0*/  ISETP.NE.AND P1, PT, R60, RZ, PT ;  /* 0x000000ff3c00720c */ /* 0x000ff60003f25270 */
[----:B------:R-:W-:Y:S02]  /*6ee0*/  @!UPT UIADD3 URZ, UPT, UPT, URZ, URZ, URZ ;  /* 0x000000fffffff290 */ /* 0x000fe4000fffe0ff */
[C---:B------:R-:W-:Y:S01]  /*6ef0*/  @P1 IMAD R6, R46.reuse, 0x2000, R93 ;  /* 0x000020002e061824 */ /* 0x040fe200078e025d */
[C---:B------:R-:W-:Y:S01]  /*6f00*/  @P1 LEA R4, R46.reuse, R91, 0xd ;  /* 0x0000005b2e041211 */ /* 0x040fe200078e68ff */
[C---:B------:R-:W-:Y:S02]  /*6f10*/  @P1 IMAD R5, R46.reuse, 0x2000, R92 ;  /* 0x000020002e051824 */ /* 0x040fe400078e025c */
[----:B------:R-:W-:Y:S01]  /*6f20*/  @P1 IMAD R2, R46, 0x2000, R87 ;  /* 0x000020002e021824 */ /* 0x000fe200078e0257 */
[----:B------:R-:W-:Y:S06]  /*6f30*/  @P0 BRA `(.L_x_113) ;  /* 0x00000000000c0947 */ /* 0x000fec0003800000 */
[----:B---3--:R-:W-:Y:S04]  /*6f40*/  SHF.L.U32 R0, R90, 0x1f, RZ ;  /* 0x0000001f5a007819 */ /* 0x008fe800000006ff */
[----:B------:R-:W3:Y:S02]  /*6f50*/  SYNCS.PHASECHK.TRANS64.TRYWAIT P0, [R3+URZ+0x60], R0 ;  /* 0x00006000030075a7 */ /* 0x000ee400080011ff */
[----:B---3--:R-:W-:Y:S05]  /*6f60*/  @!P0 BRA `(.L_x_114) ;  /* 0x0000003000a88947 */ /* 0x008fea0003800000 */
.L_x_113:
[----:B------:R-:W-:Y:S05]  /*6f70*/  BSYNC B0 ;  /* 0x0000000000007941 */ /* 0x000fea0003800000 */
.L_x_112:
[----:B------:R-:W-:Y:S02]  /*6f80*/  ISETP.NE.AND P0, PT, R60, RZ, PT ;  /* 0x000000ff3c00720c */ /* 0x000fe40003f05270 */
[----:B------:R-:W-:Y:S11]  /*6f90*/  IADD3 R46, PT, PT, R46, 0x1, RZ ;  /* 0x000000012e2e7810 */ /* 0x000ff60007ffe0ff */
[----:B------:R4:W1:Y:S04]  /*6fa0*/  @P0 LDS.128 R48, [R6] ;  /* 0x0000000006300984 */ /* 0x0008680000000c00 */
[----:B------:R4:W1:Y:S04]  /*6fb0*/  @P0 LDS.128 R56, [R5+0x10] ;  /* 0x0000100005380984 */ /* 0x0008680000000c00 */
[----:B------:R4:W1:Y:S04]  /*6fc0*/  @P0 LDS.128 R64, [R4+0x20] ;  /* 0x0000200004400984 */ /* 0x0008680000000c00 */
[----:B------:R4:W1:Y:S02]  /*6fd0*/  @P0 LDS.128 R72, [R2+0x30] ;  /* 0x0000300002480984 */ /* 0x0008640000000c00 */
.L_x_111:
[----:B------:R-:W-:Y:S05]  /*6fe0*/  BSYNC B1 ;  /* 0x0000000000017941 */ /* 0x000fea0003800000 */
.L_x_110:
[----:B---3--:R-:W-:Y:S05]  /*6ff0*/  VIADD R0, R39, 0x20 ;  /* 0x0000002027007836 */ /* 0x008fea0000000000 */
[----:B------:R-:W-:Y:S04]  /*7000*/  SHF.R.U32.HI R0, RZ, 0x15, R0 ;  /* 0x00000015ff007819 */ /* 0x000fe80000011600 */
[----:B------:R-:W-:Y:S11]  /*7010*/  LOP3.LUT P0, RZ, R0, 0x3, R81, 0x48, !PT ;  /* 0x0000000300ff7812 */ /* 0x000ff60007804851 */
[----:B------:R-:W-:Y:S02]  /*7020*/  @!UPT UIADD3 URZ, UPT, UPT, URZ, URZ, URZ ;  /* 0x000000fffffff290 */ /* 0x000fe4000fffe0ff */
[----:B------:R-:W-:Y:S05]  /*7030*/  @!P0 BRA `(.L_x_115) ;  /* 0x0000000000408947 */ /* 0x000fea0003800000 */
[----:B------:R-:W3:Y:S01]  /*7040*/  LDCU.64 UR8, c[0x4][0x70] ;  /* 0x01000e00ff0877ac */ /* 0x000ee20008000a00 */
[----:B------:R-:W-:Y:S01]  /*7050*/  MOV R3, 0x0 ;  /* 0x0000000000037802 */ /* 0x000fe20000000f00 */
[----:B------:R-:W-:Y:S02]  /*7060*/  HFMA2 R12, -RZ, RZ, 0, 5.9604644775390625e-08 ;  /* 0x00000001ff0c7431 */ /* 0x000fe400000001ff */
[----:B------:R-:W-:Y:S02]  /*7070*/  IMAD.MOV.U32 R8, RZ, RZ, 0x192 ;  /* 0x00000192ff087424 */ /* 0x000fe400078e00ff */
[----:B------:R-:W-:Y:S01]  /*7080*/  IMAD.MOV.U32 R13, RZ, RZ, RZ ;  /* 0x000000ffff0d7224 */ /* 0x000fe200078e00ff */
[----:B------:R-:W5:Y:S01]  /*7090*/  LDCU.64 UR6, c[0x4][0x78] ;  /* 0x01000f00ff0677ac */ /* 0x000f620008000a00 */
[----:B----4-:R-:W4:Y:S01]  /*70a0*/  LDC.64 R2, c[0x4][R3] ;  /* 0x0100000003027b82 */ /* 0x010f220000000a00 */
[----:B------:R-:W2:Y:S01]  /*70b0*/  LDCU.64 UR4, c[0x4][0x10] ;  /* 0x01000200ff0477ac */ /* 0x000ea20008000a00 */
[----:B---3--:R-:W-:Y:S01]  /*70c0*/  MOV R5, UR9 ;  /* 0x0000000900057c02 */ /* 0x008fe20008000f00 */
[----:B------:R-:W-:Y:S01]  /*70d0*/  IMAD.U32 R4, RZ, RZ, UR8 ;  /* 0x00000008ff047e24 */ /* 0x000fe2000f8e00ff */
[----:B-----5:R-:W-:Y:S01]  /*70e0*/  MOV R7, UR7 ;  /* 0x0000000700077c02 */ /* 0x020fe20008000f00 */
[----:B------:R-:W-:Y:S01]  /*70f0*/  IMAD.U32 R6, RZ, RZ, UR6 ;  /* 0x00000006ff067e24 */ /* 0x000fe2000f8e00ff */
[----:B--2---:R-:W-:Y:S01]  /*7100*/  MOV R11, UR5 ;  /* 0x00000005000b7c02 */ /* 0x004fe20008000f00 */
[----:B------:R-:W-:Y:S02]  /*7110*/  IMAD.U32 R10, RZ, RZ, UR4 ;  /* 0x00000004ff0a7e24 */ /* 0x000fe4000f8e00ff */
[----:B------:R-:W-:Y:S07]  /*7120*/  LEPC R20, `(.L_x_115) ;  /* 0x000000001014794e */ /* 0x000fee0000000000 */
[----:B-1--4-:R-:W-:Y:S05]  /*7130*/  CALL.ABS.NOINC R2 ;  /* 0x0000000002007343 */ /* 0x012fea0003c00000 */
.L_x_115:
[----:B------:R-:W-:Y:S05]  /*7140*/  WARPSYNC.ALL ;  /* 0x0000000000007948 */ /* 0x000fea0003800000 */
[----:B------:R-:W-:Y:S01]  /*7150*/  R2UR UR4, R39 ;  /* 0x00000000270472ca */ /* 0x000fe200000e0000 */
[--C-:B-1----:R-:W-:Y:S01]  /*7160*/  HADD2.F32 R40, -RZ, R48.reuse.H0_H0 ;  /* 0x20000030ff287230 */ /* 0x102fe20000004100 */
[----:B------:R-:W-:Y:S01]  /*7170*/  ISETP.NE.AND P6, PT, R98, RZ, PT ;  /* 0x000000ff6200720c */ /* 0x000fe20003fc5270 */
[----:B------:R-:W-:Y:S01]  /*7180*/  HADD2.F32 R43, -RZ, R48.H1_H1 ;  /* 0x30000030ff2b7230 */ /* 0x000fe20000004100 */
[----:B------:R-:W-:Y:S01]  /*7190*/  MOV R52, UR46 ;  /* 0x0000002e00347c02 */ /* 0x000fe20008000f00 */
[----:B------:R-:W-:Y:S01]  /*71a0*/  HADD2.F32 R42, -RZ, R49.H1_H1 ;  /* 0x30000031ff2a7230 */ /* 0x000fe20000004100 */
[----:B------:R-:W-:Y:S01]  /*71b0*/  MOV R61, UR47 ;  /* 0x0000002f003d7c02 */ /* 0x000fe20008000f00 */
[----:B------:R-:W-:Y:S01]  /*71c0*/  HADD2.F32 R45, -RZ, R51.H0_H0 ;  /* 0x20000033ff2d7230 */ /* 0x000fe20000004100 */
[----:B------:R-:W-:Y:S01]  /*71d0*/  ISETP.NE.AND P0, PT, R95, RZ, PT ;  /* 0x000000ff5f00720c */ /* 0x000fe20003f05270 */
[----:B------:R-:W-:Y:S01]  /*71e0*/  HADD2.F32 R44, -RZ, R75.H1_H1 ;  /* 0x3000004bff2c7230 */ /* 0x000fe20000004100 */
[----:B------:R-:W-:Y:S01]  /*71f0*/  BSSY.RECONVERGENT B0, `(.L_x_116) ;  /* 0x0000088000007945 */ /* 0x000fe20003800200 */
[----:B------:R-:W-:Y:S02]  /*7200*/  LEA R62, R46, UR44, 0x3 ;  /* 0x0000002c2e3e7c11 */ /* 0x000fe4000f8e18ff */
[----:B----4-:R-:W1:Y:S02]  /*7210*/  LDTM.x32 R4, tmem[UR4+0x20] ;  /* 0x00002004000479ee */ /* 0x010e6400082c0000 */
[----:B------:R-:W-:Y:S02]  /*7220*/  @P6 LEA R52, R52, UR44, 0x3 ;  /* 0x0000002c34346c11 */ /* 0x000fe4000f8e18ff */
[----:B------:R-:W-:Y:S02]  /*7230*/  @P6 SHF.L.U32 R63, R90, 0x1f, RZ ;  /* 0x0000001f5a3f6819 */ /* 0x000fe400000006ff */
[----:B------:R-:W-:Y:S04]  /*7240*/  @P6 IADD3 R52, PT, PT, R52, 0x80, RZ ;  /* 0x0000008034346810 */ /* 0x000fe80007ffe0ff */
[----:B------:R-:W-:Y:S01]  /*7250*/  @P6 PRMT R61, R61, 0x654, R52 ;  /* 0x000006543d3d6816 */ /* 0x000fe20000000034 */
[C---:B-1----:R-:W-:Y:S01]  /*7260*/  FMUL R0, R38.reuse, R4 ;  /* 0x0000000426007220 */ /* 0x042fe20000400000 */
[C---:B------:R-:W-:Y:S01]  /*7270*/  FMUL R2, R38.reuse, R5 ;  /* 0x0000000526027220 */ /* 0x040fe20000400000 */
[C---:B------:R-:W-:Y:S01]  /*7280*/  FMUL R3, R38.reuse, R6 ;  /* 0x0000000626037220 */ /* 0x040fe20000400000 */
[C---:B------:R-:W-:Y:S01]  /*7290*/  FMUL R7, R38.reuse, R7 ;  /* 0x0000000726077220 */ /* 0x040fe20000400000 */
[C---:B------:R-:W-:Y:S01]  /*72a0*/  FFMA R0, R41.reuse, R40, R0 ;  /* 0x0000002829007223 */ /* 0x040fe20000000000 */
[----:B------:R-:W-:Y:S02]  /*72b0*/  HADD2.F32 R40, -RZ, R49.H0_H0 ;  /* 0x20000031ff287230 */ /* 0x000fe40000004100 */
[C---:B------:R-:W-:Y:S01]  /*72c0*/  FFMA R2, R41.reuse, R43, R2 ;  /* 0x0000002b29027223 */ /* 0x040fe20000000002 */
[--C-:B------:R-:W-:Y:S02]  /*72d0*/  HADD2.F32 R43, -RZ, R50.reuse.H0_H0 ;  /* 0x20000032ff2b7230 */ /* 0x100fe40000004100 */
[C---:B------:R-:W-:Y:S01]  /*72e0*/  FMUL R4, R38.reuse, R8 ;  /* 0x0000000826047220 */ /* 0x040fe20000400000 */
[----:B------:R-:W-:Y:S01]  /*72f0*/  FMUL R5, R38, R9 ;  /* 0x0000000926057220 */ /* 0x000fe20000400000 */
[C---:B------:R-:W-:Y:S01]  /*7300*/  FFMA R3, R41.reuse, R40, R3 ;  /* 0x0000002829037223 */ /* 0x040fe20000000003 */
[----:B------:R-:W-:Y:S01]  /*7310*/  HADD2.F32 R40, -RZ, R50.H1_H1 ;  /* 0x30000032ff287230 */ /* 0x000fe20000004100 */
[----:B------:R-:W-:Y:S01]  /*7320*/  F2FP.F16.F32.PACK_AB R52, R2, R0 ;  /* 0x000000000234723e */ /* 0x000fe200000000ff */
[C---:B------:R-:W-:Y:S01]  /*7330*/  FFMA R7, R41.reuse, R42, R7 ;  /* 0x0000002a29077223 */ /* 0x040fe20000000007 */
[C---:B------:R-:W-:Y:S01]  /*7340*/  FFMA R4, R41.reuse, R43, R4 ;  /* 0x0000002b29047223 */ /* 0x040fe20000000004 */
[C---:B------:R-:W-:Y:S01]  /*7350*/  FMUL R6, R38.reuse, R10 ;  /* 0x0000000a26067220 */ /* 0x040fe20000400000 */
[----:B------:R-:W-:Y:S02]  /*7360*/  HADD2.F32 R42, -RZ, R51.H1_H1 ;  /* 0x30000033ff2a7230 */ /* 0x000fe40000004100 */
[----:B------:R-:W-:Y:S01]  /*7370*/  FFMA R5, R41, R40, R5 ;  /* 0x0000002829057223 */ /* 0x000fe20000000005 */
[----:B------:R-:W-:Y:S01]  /*7380*/  F2FP.F16.F32.PACK_AB R53, R7, R3 ;  /* 0x000000030735723e */ /* 0x000fe200000000ff */
[----:B------:R-:W-:Y:S01]  /*7390*/  FFMA R6, R41, R45, R6 ;  /* 0x0000002d29067223 */ /* 0x000fe20000000006 */
[C---:B------:R-:W-:Y:S01]  /*73a0*/  FMUL R11, R38.reuse, R11 ;  /* 0x0000000b260b7220 */ /* 0x040fe20000400000 */
[--C-:B------:R-:W-:Y:S01]  /*73b0*/  HADD2.F32 R40, -RZ, R56.reuse.H0_H0 ;  /* 0x20000038ff287230 */ /* 0x100fe20000004100 */
[----:B------:R-:W-:Y:S01]  /*73c0*/  F2FP.F16.F32.PACK_AB R54, R5, R4 ;  /* 0x000000040536723e */ /* 0x000fe200000000ff */
[C---:B------:R-:W-:Y:S01]  /*73d0*/  FMUL R8, R38.reuse, R12 ;  /* 0x0000000c26087220 */ /* 0x040fe20000400000 */
[C---:B------:R-:W-:Y:S01]  /*73e0*/  FFMA R11, R41.reuse, R42, R11 ;  /* 0x0000002a290b7223 */ /* 0x040fe2000000000b */
[----:B------:R-:W-:Y:S02]  /*73f0*/  HADD2.F32 R42, -RZ, R56.H1_H1 ;  /* 0x30000038ff2a7230 */ /* 0x000fe40000004100 */
[C---:B------:R-:W-:Y:S01]  /*7400*/  FMUL R9, R38.reuse, R13 ;  /* 0x0000000d26097220 */ /* 0x040fe20000400000 */
[--C-:B------:R-:W-:Y:S02]  /*7410*/  HADD2.F32 R43, -RZ, R57.reuse.H0_H0 ;  /* 0x20000039ff2b7230 */ /* 0x100fe40000004100 */
[----:B------:R-:W-:Y:S01]  /*7420*/  FFMA R8, R41, R40, R8 ;  /* 0x0000002829087223 */ /* 0x000fe20000000008 */
[----:B------:R-:W-:Y:S01]  /*7430*/  F2FP.F16.F32.PACK_AB R55, R11, R6 ;  /* 0x000000060b37723e */ /* 0x000fe200000000ff */
[----:B------:R-:W-:Y:S01]  /*7440*/  FFMA R9, R41, R42, R9 ;  /* 0x0000002a29097223 */ /* 0x000fe20000000009 */
[C---:B------:R-:W-:Y:S01]  /*7450*/  FMUL R10, R38.reuse, R14 ;  /* 0x0000000e260a7220 */ /* 0x040fe20000400000 */
[----:B------:R-:W-:Y:S02]  /*7460*/  HADD2.F32 R40, -RZ, R57.H1_H1 ;  /* 0x30000039ff287230 */ /* 0x000fe40000004100 */
[C---:B------:R-:W-:Y:S01]  /*7470*/  FMUL R15, R38.reuse, R15 ;  /* 0x0000000f260f7220 */ /* 0x040fe20000400000 */
[----:B------:R1:W-:Y:S01]  /*7480*/  STS.128 [R93+0x2000], R52 ;  /* 0x002000345d007388 */ /* 0x0003e20000000c00 */
[----:B------:R-:W-:Y:S01]  /*7490*/  F2FP.F16.F32.PACK_AB R68, R9, R8 ;  /* 0x000000080944723e */ /* 0x000fe200000000ff */
[C---:B------:R-:W-:Y:S01]  /*74a0*/  FFMA R10, R41.reuse, R43, R10 ;  /* 0x0000002b290a7223 */ /* 0x040fe2000000000a */
[--C-:B------:R-:W-:Y:S02]  /*74b0*/  HADD2.F32 R43, -RZ, R58.reuse.H0_H0 ;  /* 0x2000003aff2b7230 */ /* 0x100fe40000004100 */
        /* <DEDUP_REMOVED lines=11> */
[--C-:B------:R-:W-:Y:S02]  /*7570*/  HADD2.F32 R43, -RZ, R64.reuse.H0_H0 ;  /* 0x20000040ff2b7230 */ /* 0x100fe40000004100 */
[C---:B------:R-:W-:Y:S01]  /*7580*/  FFMA R14, R41.reuse, R45, R14 ;  /* 0x0000002d290e7223 */ /* 0x040fe2000000000e */
[C---:B------:R-:W-:Y:S01]  /*7590*/  FMUL R16, R38.reuse, R20 ;  /* 0x0000001426107220 */ /* 0x040fe20000400000 */
        /* <DEDUP_REMOVED lines=17> */
[C---:B------:R-:W-:Y:S01]  /*76b0*/  FFMA R20, R41.reuse, R40, R20 ;  /* 0x0000002829147223 */ /* 0x040fe20000000014 */
[C---:B------:R-:W-:Y:S01]  /*76c0*/  FFMA R21, R41.reuse, R42, R21 ;  /* 0x0000002a29157223 */ /* 0x040fe20000000015 */
[----:B------:R-:W-:Y:S02]  /*76d0*/  HADD2.F32 R40, -RZ, R67.H1_H1 ;  /* 0x30000043ff287230 */ /* 0x000fe40000004100 */
[----:B------:R-:W-:Y:S01]  /*76e0*/  FFMA R22, R41, R43, R22 ;  /* 0x0000002b29167223 */ /* 0x000fe20000000016 */
[C---:B------:R-:W-:Y:S01]  /*76f0*/  FMUL R27, R38.reuse, R27 ;  /* 0x0000001b261b7220 */ /* 0x040fe20000400000 */
[--C-:B------:R-:W-:Y:S02]  /*7700*/  HADD2.F32 R43, -RZ, R72.reuse.H0_H0 ;  /* 0x20000048ff2b7230 */ /* 0x100fe40000004100 */
[C---:B------:R-:W-:Y:S01]  /*7710*/  FMUL R24, R38.reuse, R28 ;  /* 0x0000001c26187220 */ /* 0x040fe20000400000 */
[----:B------:R-:W-:Y:S02]  /*7720*/  HADD2.F32 R42, -RZ, R72.H1_H1 ;  /* 0x30000048ff2a7230 */ /* 0x000fe40000004100 */
[C---:B------:R-:W-:Y:S01]  /*7730*/  FMUL R25, R38.reuse, R29 ;  /* 0x0000001d26197220 */ /* 0x040fe20000400000 */
[--C-:B------:R-:W-:Y:S01]  /*7740*/  HADD2.F32 R45, -RZ, R73.reuse.H0_H0 ;  /* 0x20000049ff2d7230 */ /* 0x100fe20000004100 */
[----:B------:R-:W-:Y:S01]  /*7750*/  F2FP.F16.F32.PACK_AB R70, R13, R12 ;  /* 0x0000000c0d46723e */ /* 0x000fe200000000ff */
[C---:B------:R-:W-:Y:S01]  /*7760*/  FMUL R26, R38.reuse, R30 ;  /* 0x0000001e261a7220 */ /* 0x040fe20000400000 */
[----:B------:R-:W-:Y:S01]  /*7770*/  F2FP.F16.F32.PACK_AB R71, R19, R14 ;  /* 0x0000000e1347723e */ /* 0x000fe200000000ff */
[C---:B------:R-:W-:Y:S01]  /*7780*/  FFMA R27, R41.reuse, R40, R27 ;  /* 0x00000028291b7223 */ /* 0x040fe2000000001b */
[C---:B------:R-:W-:Y:S01]  /*7790*/  FFMA R24, R41.reuse, R43, R24 ;  /* 0x0000002b29187223 */ /* 0x040fe20000000018 */
[----:B------:R-:W-:Y:S02]  /*77a0*/  HADD2.F32 R40, -RZ, R73.H1_H1 ;  /* 0x30000049ff287230 */ /* 0x000fe40000004100 */
[C---:B------:R-:W-:Y:S01]  /*77b0*/  FFMA R25, R41.reuse, R42, R25 ;  /* 0x0000002a29197223 */ /* 0x040fe20000000019 */
[----:B------:R1:W-:Y:S01]  /*77c0*/  STS.128 [R92+0x2010], R68 ;  /* 0x002010445c007388 */ /* 0x0003e20000000c00 */
[C---:B------:R-:W-:Y:S01]  /*77d0*/  FMUL R31, R38.reuse, R31 ;  /* 0x0000001f261f7220 */ /* 0x040fe20000400000 */
[--C-:B------:R-:W-:Y:S02]  /*77e0*/  HADD2.F32 R43, -RZ, R74.reuse.H0_H0 ;  /* 0x2000004aff2b7230 */ /* 0x100fe40000004100 */
[C---:B------:R-:W-:Y:S01]  /*77f0*/  FFMA R26, R41.reuse, R45, R26 ;  /* 0x0000002d291a7223 */ /* 0x040fe2000000001a */
        /* <DEDUP_REMOVED lines=30> */
[----:B------:R-:W-:Y:S02]  /*79e0*/  UIADD3 UR9, UPT, UPT, UR49, 0x20, URZ ;  /* 0x0000002031097890 */ /* 0x000fe4000fffe0ff */
[----:B------:R-:W-:Y:S01]  /*79f0*/  UIADD3 UR8, UPT, UPT, UR44, 0x2200, URZ ;  /* 0x000022002c087890 */ /* 0x000fe2000fffe0ff */
[----:B------:R-:W-:Y:S01]  /*7a00*/  UMOV UR10, UR50 ;  /* 0x00000032000a7c82 */ /* 0x000fe20008000000 */
[----:B------:R-:W-:Y:S01]  /*7a10*/  UMOV UR11, UR36 ;  /* 0x00000024000b7c82 */ /* 0x000fe20008000000 */
[----:B---3--:R-:W-:Y:S04]  /*7a20*/  UIADD3 UR4, UP0, UPT, UR6, 0x680, URZ ;  /* 0x0000068006047890 */ /* 0x008fe8000ff1e0ff */
[----:B------:R-:W-:Y:S09]  /*7a30*/  UIADD3.X UR5, UPT, UPT, URZ, UR7, URZ, UP0, !UPT ;  /* 0x00000007ff057290 */ /* 0x000ff200087fe4ff */
[----:B------:R3:W-:Y:S01]  /*7a40*/  UTMASTG.3D [UR8], [UR4] ;  /* 0x00000008040073b5 */ /* 0x0007e20008010000 */
[----:B------:R0:W-:Y:S01]  /*7a50*/  UTMACMDFLUSH ;  /* 0x00000000000079b7 */ /* 0x0001e20000000000 */
[----:B---3--:R-:W-:Y:S04]  /*7a60*/  DEPBAR.LE SB0, 0x1 ;  /* 0x000080400000791a */ /* 0x008fe80000000000 */
.L_x_117:
[----:B------:R-:W-:Y:S05]  /*7a70*/  BSYNC.RECONVERGENT B0 ;  /* 0x0000000000007941 */ /* 0x000fea0003800200 */
.L_x_116:
[----:B------:R-:W-:Y:S01]  /*7a80*/  BAR.SYNC.DEFER_BLOCKING 0x1, 0x80 ;  /* 0x0042000000007b1d */ /* 0x000fe20000010000 */
[----:B------:R-:W-:Y:S04]  /*7a90*/  UIADD3 UR4, UPT, UPT, UR46, 0x1, URZ ;  /* 0x000000012e047890 */ /* 0x000fe8000fffe0ff */
[----:B------:R-:W-:Y:S04]  /*7aa0*/  UISETP.NE.AND UP0, UPT, UR4, 0x4, UPT ;  /* 0x000000040400788c */ /* 0x000fe8000bf05270 */
[----:B------:R-:W-:Y:S01]  /*7ab0*/  USEL UR45, UR4, URZ, UP0 ;  /* 0x000000ff042d7287 */ /* 0x000fe20008000000 */
[----:B------:R3:W-:Y:S01]  /*7ac0*/  @P6 SYNCS.ARRIVE.TRANS64.RED.A1T0 RZ, [R61+URZ], RZ ;  /* 0x000000ff3dff69a7 */ /* 0x0007e200081004ff */
[----:B------:R-:W-:Y:S01]  /*7ad0*/  BSSY B1, `(.L_x_118) ;  /* 0x0000017000017945 */ /* 0x000fe20003800000 */
[----:B------:R-:W4:Y:S02]  /*7ae0*/  @P6 SYNCS.PHASECHK.TRANS64.TRYWAIT P0, [R62+URZ+0x60], R63 ;  /* 0x0000603f3e0065a7 */ /* 0x000f2400080011ff */
[----:B----4-:R-:W-:Y:S01]  /*7af0*/  @P6 SEL R47, RZ, 0x1, !P0 ;  /* 0x00000001ff2f6807 */ /* 0x010fe20004000000 */
[----:B---3--:R-:W-:Y:S06]  /*7b00*/  @!P6 BRA `(.L_x_119) ;  /* 0x00000000004ce947 */ /* 0x008fec0003800000 */
        /* <DEDUP_REMOVED lines=9> */
[----:B------:R-:W-:Y:S04]  /*7ba0*/  SHF.L.U32 R5, R90, 0x1f, RZ ;  /* 0x0000001f5a057819 */ /* 0x000fe800000006ff */
[----:B------:R-:W3:Y:S02]  /*7bb0*/  SYNCS.PHASECHK.TRANS64.TRYWAIT P0, [R62+URZ+0x60], R5 ;  /* 0x000060053e0075a7 */ /* 0x000ee400080011ff */
[----:B---3--:R-:W-:Y:S05]  /*7bc0*/  @!P0 BRA `(.L_x_122) ;  /* 0x0000002400a48947 */ /* 0x008fea0003800000 */
.L_x_121:
[----:B------:R-:W-:Y:S05]  /*7bd0*/  BSYNC B0 ;  /* 0x0000000000007941 */ /* 0x000fea0003800000 */
.L_x_120:
[----:B------:R-:W-:Y:S02]  /*7be0*/  ISETP.NE.AND P0, PT, R60, RZ, PT ;  /* 0x000000ff3c00720c */ /* 0x000fe40003f05270 */
[----:B------:R-:W-:Y:S11]  /*7bf0*/  IADD3 R46, PT, PT, R46, 0x1, RZ ;  /* 0x000000012e2e7810 */ /* 0x000ff60007ffe0ff */
[----:B------:R4:W1:Y:S04]  /*7c00*/  @P0 LDS.128 R48, [R4] ;  /* 0x0000000004300984 */ /* 0x0008680000000c00 */
[----:B------:R4:W1:Y:S04]  /*7c10*/  @P0 LDS.128 R56, [R3+0x10] ;  /* 0x0000100003380984 */ /* 0x0008680000000c00 */
[----:B------:R4:W1:Y:S04]  /*7c20*/  @P0 LDS.128 R64, [R2+0x20] ;  /* 0x0000200002400984 */ /* 0x0008680000000c00 */
[----:B------:R4:W1:Y:S02]  /*7c30*/  @P0 LDS.128 R72, [R0+0x30] ;  /* 0x0000300000480984 */ /* 0x0008640000000c00 */
.L_x_119:
[----:B------:R-:W-:Y:S05]  /*7c40*/  BSYNC B1 ;  /* 0x0000000000017941 */ /* 0x000fea0003800000 */
.L_x_118:
[----:B----4-:R-:W-:Y:S05]  /*7c50*/  VIADD R0, R39, 0x40 ;  /* 0x0000004027007836 */ /* 0x010fea0000000000 */
        /* <DEDUP_REMOVED lines=9> */
[----:B------:R-:W4:Y:S01]  /*7cf0*/  LDCU.64 UR6, c[0x4][0x78] ;  /* 0x01000f00ff0677ac */ /* 0x000f220008000a00 */
[----:B------:R-:W1:Y:S01]  /*7d00*/  LDC.64 R2, c[0x4][R3] ;  /* 0x0100000003027b82 */ /* 0x000e620000000a00 */
[----:B------:R-:W5:Y:S01]  /*7d10*/  LDCU.64 UR4, c[0x4][0x10] ;  /* 0x01000200ff0477ac */ /* 0x000f620008000a00 */
[----:B---3--:R-:W-:Y:S01]  /*7d20*/  MOV R5, UR9 ;  /* 0x0000000900057c02 */ /* 0x008fe20008000f00 */
[----:B------:R-:W-:Y:S01]  /*7d30*/  IMAD.U32 R4, RZ, RZ, UR8 ;  /* 0x00000008ff047e24 */ /* 0x000fe2000f8e00ff */
[----:B----4-:R-:W-:Y:S01]  /*7d40*/  MOV R7, UR7 ;  /* 0x0000000700077c02 */ /* 0x010fe20008000f00 */
[----:B------:R-:W-:Y:S01]  /*7d50*/  IMAD.U32 R6, RZ, RZ, UR6 ;  /* 0x00000006ff067e24 */ /* 0x000fe2000f8e00ff */
[----:B-----5:R-:W-:Y:S01]  /*7d60*/  MOV R11, UR5 ;  /* 0x00000005000b7c02 */ /* 0x020fe20008000f00 */
[----:B------:R-:W-:Y:S02]  /*7d70*/  IMAD.U32 R10, RZ, RZ, UR4 ;  /* 0x00000004ff0a7e24 */ /* 0x000fe4000f8e00ff */
[----:B------:R-:W-:Y:S07]  /*7d80*/  LEPC R20, `(.L_x_123) ;  /* 0x000000001014794e */ /* 0x000fee0000000000 */
[----:B-12---:R-:W-:Y:S05]  /*7d90*/  CALL.ABS.NOINC R2 ;  /* 0x0000000002007343 */ /* 0x006fea0003c00000 */
.L_x_123:
        /* <DEDUP_REMOVED lines=12> */
[----:B---3--:R-:W-:Y:S02]  /*7e60*/  LEA R62, R46, UR44, 0x3 ;  /* 0x0000002c2e3e7c11 */ /* 0x008fe4000f8e18ff */
[----:B------:R-:W1:Y:S02]  /*7e70*/  LDTM.x32 R4, tmem[UR4+0x40] ;  /* 0x00004004000479ee */ /* 0x000e6400082c0000 */
        /* <DEDUP_REMOVED lines=133> */
.L_x_125:
[----:B------:R-:W-:Y:S05]  /*86d0*/  BSYNC.RECONVERGENT B0 ;  /* 0x0000000000007941 */ /* 0x000fea0003800200 */
.L_x_124:
        /* <DEDUP_REMOVED lines=21> */
.L_x_129:
[----:B------:R-:W-:Y:S05]  /*8830*/  BSYNC B0 ;  /* 0x0000000000007941 */ /* 0x000fea0003800000 */
.L_x_128:
[----:B------:R-:W-:Y:S11]  /*8840*/  ISETP.NE.AND P0, PT, R60, RZ, PT ;  /* 0x000000ff3c00720c */ /* 0x000ff60003f05270 */
[----:B------:R-:W-:Y:S02]  /*8850*/  @!UPT UIADD3 URZ, UPT, UPT, URZ, URZ, URZ ;  /* 0x000000fffffff290 */ /* 0x000fe4000fffe0ff */
[----:B------:R4:W1:Y:S04]  /*8860*/  @P0 LDS.128 R48, [R3] ;  /* 0x0000000003300984 */ /* 0x0008680000000c00 */
[----:B------:R4:W1:Y:S04]  /*8870*/  @P0 LDS.128 R56, [R2+0x10] ;  /* 0x0000100002380984 */ /* 0x0008680000000c00 */
[----:B------:R4:W1:Y:S04]  /*8880*/  @P0 LDS.128 R64, [R0+0x20] ;  /* 0x0000200000400984 */ /* 0x0008680000000c00 */
[----:B------:R4:W1:Y:S02]  /*8890*/  @P0 LDS.128 R72, [R46+0x30] ;  /* 0x000030002e480984 */ /* 0x0008640000000c00 */
.L_x_127:
[----:B------:R-:W-:Y:S05]  /*88a0*/  BSYNC B1 ;  /* 0x0000000000017941 */ /* 0x000fea0003800000 */
.L_x_126:
        /* <DEDUP_REMOVED lines=21> */
.L_x_131:
[----:B------:R-:W-:Y:S01]  /*8a00*/  ISETP.NE.AND P0, PT, R95, RZ, PT ;  /* 0x000000ff5f00720c */ /* 0x000fe20003f05270 */
[----:B------:R-:W-:Y:S05]  /*8a10*/  WARPSYNC.ALL ;  /* 0x0000000000007948 */ /* 0x000fea0003800000 */
[----:B------:R-:W-:Y:S01]  /*8a20*/  R2UR UR4, R39 ;  /* 0x00000000270472ca */ /* 0x000fe200000e0000 */
[--C-:B-1----:R-:W-:Y:S01]  /*8a30*/  HADD2.F32 R40, -RZ, R48.reuse.H0_H0 ;  /* 0x20000030ff287230 */ /* 0x102fe20000004100 */
[----:B------:R-:W-:Y:S01]  /*8a40*/  R2UR UR5, R99 ;  /* 0x00000000630572ca */ /* 0x000fe200000e0000 */
[----:B------:R-:W-:Y:S01]  /*8a50*/  HADD2.F32 R42, -RZ, R48.H1_H1 ;  /* 0x30000030ff2a7230 */ /* 0x000fe20000004100 */
[----:B------:R-:W-:Y:S01]  /*8a60*/  BSSY.RECONVERGENT B0, `(.L_x_132) ;  /* 0x000008a000007945 */ /* 0x000fe20003800200 */
[--C-:B------:R-:W-:Y:S02]  /*8a70*/  HADD2.F32 R43, -RZ, R49.reuse.H0_H0 ;  /* 0x20000031ff2b7230 */ /* 0x100fe40000004100 */
[----:B------:R-:W-:Y:S02]  /*8a80*/  HADD2.F32 R44, -RZ, R49.H1_H1 ;  /* 0x30000031ff2c7230 */ /* 0x000fe40000004100 */
[--C-:B------:R-:W-:Y:S02]  /*8a90*/  HADD2.F32 R45, -RZ, R50.reuse.H0_H0 ;  /* 0x20000032ff2d7230 */ /* 0x100fe40000004100 */
[----:B------:R-:W-:Y:S02]  /*8aa0*/  HADD2.F32 R46, -RZ, R50.H1_H1 ;  /* 0x30000032ff2e7230 */ /* 0x000fe40000004100 */
[----:B---3--:R-:W1:Y:S01]  /*8ab0*/  LDTM.x32 R4, tmem[UR4+0x60] ;  /* 0x00006004000479ee */ /* 0x008e6200082c0000 */
[----:B------:R-:W-:Y:S01]  /*8ac0*/  NOP ;  /* 0x0000000000007918 */ /* 0x000fe20000000000 */
[----:B------:R-:W-:Y:S01]  /*8ad0*/  UIADD3 UR4, UPT, UPT, UR5, 0xf0, URZ ;  /* 0x000000f005047890 */ /* 0x000fe2000fffe0ff */
[--C-:B------:R-:W-:Y:S02]  /*8ae0*/  HADD2.F32 R47, -RZ, R51.reuse.H0_H0 ;  /* 0x20000033ff2f7230 */ /* 0x100fe40000004100 */
[----:B------:R-:W-:Y:S01]  /*8af0*/  HADD2.F32 R49, -RZ, R51.H1_H1 ;  /* 0x30000033ff317230 */ /* 0x000fe20000004100 */
[----:B------:R-:W-:Y:S01]  /*8b00*/  UPRMT UR4, UR47, 0x654, UR4 ;  /* 0x000006542f047896 */ /* 0x000fe20008000004 */
[--C-:B------:R-:W-:Y:S02]  /*8b10*/  HADD2.F32 R48, -RZ, R56.reuse.H0_H0 ;  /* 0x20000038ff307230 */ /* 0x100fe40000004100 */
[----:B------:R-:W-:Y:S02]  /*8b20*/  HADD2.F32 R51, -RZ, R56.H1_H1 ;  /* 0x30000038ff337230 */ /* 0x000fe40000004100 */
[--C-:B------:R-:W-:Y:S02]  /*8b30*/  HADD2.F32 R50, -RZ, R57.reuse.H0_H0 ;  /* 0x20000039ff327230 */ /* 0x100fe40000004100 */
[----:B------:R-:W-:Y:S02]  /*8b40*/  HADD2.F32 R52, -RZ, R57.H1_H1 ;  /* 0x30000039ff347230 */ /* 0x000fe40000004100 */
[----:B-1----:R-:W-:Y:S01]  /*8b50*/  SYNCS.ARRIVE.TRANS64.RED.A1T0 RZ, [UR4], RZ ;  /* 0x000000ffffff79a7 */ /* 0x002fe20008100404 */
[--C-:B------:R-:W-:Y:S02]  /*8b60*/  HADD2.F32 R53, -RZ, R58.reuse.H0_H0 ;  /* 0x2000003aff357230 */ /* 0x100fe40000004100 */
[----:B------:R-:W-:Y:S02]  /*8b70*/  HADD2.F32 R54, -RZ, R58.H1_H1 ;  /* 0x3000003aff367230 */ /* 0x000fe40000004100 */
[--C-:B------:R-:W-:Y:S02]  /*8b80*/  HADD2.F32 R55, -RZ, R59.reuse.H0_H0 ;  /* 0x2000003bff377230 */ /* 0x100fe40000004100 */
[----:B------:R-:W-:Y:S02]  /*8b90*/  HADD2.F32 R56, -RZ, R59.H1_H1 ;  /* 0x3000003bff387230 */ /* 0x000fe40000004100 */
[C---:B------:R-:W-:Y:S01]  /*8ba0*/  FMUL R4, R38.reuse, R4 ;  /* 0x0000000426047220 */ /* 0x040fe20000400000 */
[C---:B------:R-:W-:Y:S01]  /*8bb0*/  FMUL R5, R38.reuse, R5 ;  /* 0x0000000526057220 */ /* 0x040fe20000400000 */
[C---:B------:R-:W-:Y:S01]  /*8bc0*/  FMUL R6, R38.reuse, R6 ;  /* 0x0000000626067220 */ /* 0x040fe20000400000 */
[C---:B------:R-:W-:Y:S01]  /*8bd0*/  FMUL R7, R38.reuse, R7 ;  /* 0x0000000726077220 */ /* 0x040fe20000400000 */
[C---:B------:R-:W-:Y:S01]  /*8be0*/  FFMA R4, R41.reuse, R40, R4 ;  /* 0x0000002829047223 */ /* 0x040fe20000000004 */
[C---:B------:R-:W-:Y:S01]  /*8bf0*/  FFMA R5, R41.reuse, R42, R5 ;  /* 0x0000002a29057223 */ /* 0x040fe20000000005 */
[C---:B------:R-:W-:Y:S01]  /*8c00*/  FFMA R6, R41.reuse, R43, R6 ;  /* 0x0000002b29067223 */ /* 0x040fe20000000006 */
[----:B------:R-:W-:Y:S01]  /*8c10*/  FFMA R7, R41, R44, R7 ;  /* 0x0000002c29077223 */ /* 0x000fe20000000007 */
[C---:B------:R-:W-:Y:S01]  /*8c20*/  FMUL R8, R38.reuse, R8 ;  /* 0x0000000826087220 */ /* 0x040fe20000400000 */
[C---:B------:R-:W-:Y:S01]  /*8c30*/  FMUL R9, R38.reuse, R9 ;  /* 0x0000000926097220 */ /* 0x040fe20000400000 */
[----:B------:R-:W-:Y:S01]  /*8c40*/  F2FP.F16.F32.PACK_AB R100, R5, R4 ;  /* 0x000000040564723e */ /* 0x000fe200000000ff */
[C---:B------:R-:W-:Y:S01]  /*8c50*/  FMUL R0, R38.reuse, R10 ;  /* 0x0000000a26007220 */ /* 0x040fe20000400000 */
[----:B------:R-:W-:Y:S01]  /*8c60*/  F2FP.F16.F32.PACK_AB R101, R7, R6 ;  /* 0x000000060765723e */ /* 0x000fe200000000ff */
[C---:B------:R-:W-:Y:S01]  /*8c70*/  FFMA R8, R41.reuse, R45, R8 ;  /* 0x0000002d29087223 */ /* 0x040fe20000000008 */
[C---:B------:R-:W-:Y:S01]  /*8c80*/  FFMA R9, R41.reuse, R46, R9 ;  /* 0x0000002e29097223 */ /* 0x040fe20000000009 */
[----:B------:R-:W-:Y:S01]  /*8c90*/  FFMA R0, R41, R47, R0 ;  /* 0x0000002f29007223 */ /* 0x000fe20000000000 */
[C---:B------:R-:W-:Y:S01]  /*8ca0*/  FMUL R2, R38.reuse, R11 ;  /* 0x0000000b26027220 */ /* 0x040fe20000400000 */
[C---:B------:R-:W-:Y:S01]  /*8cb0*/  FMUL R3, R38.reuse, R12 ;  /* 0x0000000c26037220 */ /* 0x040fe20000400000 */
[C---:B------:R-:W-:Y:S01]  /*8cc0*/  FMUL R10, R38.reuse, R13 ;  /* 0x0000000d260a7220 */ /* 0x040fe20000400000 */
[----:B------:R-:W-:Y:S01]  /*8cd0*/  F2FP.F16.F32.PACK_AB R102, R9, R8 ;  /* 0x000000080966723e */ /* 0x000fe200000000ff */
[C---:B------:R-:W-:Y:S01]  /*8ce0*/  FFMA R2, R41.reuse, R49, R2 ;  /* 0x0000003129027223 */ /* 0x040fe20000000002 */
[C---:B------:R-:W-:Y:S01]  /*8cf0*/  FFMA R3, R41.reuse, R48, R3 ;  /* 0x0000003029037223 */ /* 0x040fe20000000003 */
[C---:B------:R-:W-:Y:S01]  /*8d00*/  FFMA R10, R41.reuse, R51, R10 ;  /* 0x00000033290a7223 */ /* 0x040fe2000000000a */
[C---:B------:R-:W-:Y:S01]  /*8d10*/  FMUL R11, R38.reuse, R14 ;  /* 0x0000000e260b7220 */ /* 0x040fe20000400000 */
[C---:B------:R-:W-:Y:S01]  /*8d20*/  FMUL R15, R38.reuse, R15 ;  /* 0x0000000f260f7220 */ /* 0x040fe20000400000 */
[C---:B------:R-:W-:Y:S01]  /*8d30*/  FMUL R12, R38.reuse, R16 ;  /* 0x00000010260c7220 */ /* 0x040fe20000400000 */
[C---:B------:R-:W-:Y:S01]  /*8d40*/  FMUL R13, R38.reuse, R17 ;  /* 0x00000011260d7220 */ /* 0x040fe20000400000 */
[C---:B------:R-:W-:Y:S01]  /*8d50*/  FFMA R11, R41.reuse, R50, R11 ;  /* 0x00000032290b7223 */ /* 0x040fe2000000000b */
[C---:B------:R-:W-:Y:S01]  /*8d60*/  FMUL R14, R38.reuse, R18 ;  /* 0x00000012260e7220 */ /* 0x040fe20000400000 */
[C---:B------:R-:W-:Y:S01]  /*8d70*/  FFMA R15, R41.reuse, R52, R15 ;  /* 0x00000034290f7223 */ /* 0x040fe2000000000f */
[--C-:B------:R-:W-:Y:S02]  /*8d80*/  HADD2.F32 R57, -RZ, R64.reuse.H0_H0 ;  /* 0x20000040ff397230 */ /* 0x100fe40000004100 */
[----:B------:R-:W-:Y:S01]  /*8d90*/  FMUL R19, R38, R19 ;  /* 0x0000001326137220 */ /* 0x000fe20000400000 */
[----:B------:R-:W-:Y:S01]  /*8da0*/  F2FP.F16.F32.PACK_AB R103, R2, R0 ;  /* 0x000000000267723e */ /* 0x000fe200000000ff */
[C---:B------:R-:W-:Y:S01]  /*8db0*/  FFMA R12, R41.reuse, R53, R12 ;  /* 0x00000035290c7223 */ /* 0x040fe2000000000c */
[----:B------:R-:W-:Y:S02]  /*8dc0*/  HADD2.F32 R58, -RZ, R64.H1_H1 ;  /* 0x30000040ff3a7230 */ /* 0x000fe40000004100 */
[C---:B------:R-:W-:Y:S01]  /*8dd0*/  FMUL R16, R38.reuse, R20 ;  /* 0x0000001426107220 */ /* 0x040fe20000400000 */
[C---:B------:R-:W-:Y:S01]  /*8de0*/  FFMA R13, R41.reuse, R54, R13 ;  /* 0x00000036290d7223 */ /* 0x040fe2000000000d */
[----:B------:R1:W-:Y:S01]  /*8df0*/  STS.128 [R93+0x6000], R100 ;  /* 0x006000645d007388 */ /* 0x0003e20000000c00 */
[--C-:B------:R-:W-:Y:S02]  /*8e00*/  HADD2.F32 R59, -RZ, R65.reuse.H0_H0 ;  /* 0x20000041ff3b7230 */ /* 0x100fe40000004100 */
[C---:B------:R-:W-:Y:S01]  /*8e10*/  FMUL R17, R38.reuse, R21 ;  /* 0x0000001526117220 */ /* 0x040fe20000400000 */
[C---:B------:R-:W-:Y:S01]  /*8e20*/  FFMA R14, R41.reuse, R55, R14 ;  /* 0x00000037290e7223 */ /* 0x040fe2000000000e */
[----:B------:R-:W-:Y:S02]  /*8e30*/  HADD2.F32 R60, -RZ, R65.H1_H1 ;  /* 0x30000041ff3c7230 */ /* 0x000fe40000004100 */
[C---:B------:R-:W-:Y:S01]  /*8e40*/  FMUL R18, R38.reuse, R22 ;  /* 0x0000001626127220 */ /* 0x040fe20000400000 */
[C---:B------:R-:W-:Y:S01]  /*8e50*/  FFMA R19, R41.reuse, R56, R19 ;  /* 0x0000003829137223 */ /* 0x040fe20000000013 */
        /* <DEDUP_REMOVED lines=13> */
[----:B------:R-:W-:Y:S01]  /*8f30*/  FMUL R27, R38, R27 ;  /* 0x0000001b261b7220 */ /* 0x000fe20000400000 */
[----:B------:R-:W-:Y:S01]  /*8f40*/  F2FP.F16.F32.PACK_AB R104, R10, R3 ;  /* 0x000000030a68723e */ /* 0x000fe200000000ff */
[----:B------:R-:W-:Y:S01]  /*8f50*/  FFMA R20, R41, R61, R20 ;  /* 0x0000003d29147223 */ /* 0x000fe20000000014 */
[----:B------:R-:W-:Y:S01]  /*8f60*/  F2FP.F16.F32.PACK_AB R105, R15, R11 ;  /* 0x0000000b0f69723e */ /* 0x000fe200000000ff */
[----:B------:R-:W-:Y:S01]  /*8f70*/  HADD2.F32 R66, -RZ, R72.H1_H1 ;  /* 0x30000048ff427230 */ /* 0x000fe20000004100 */
[----:B------:R-:W-:Y:S01]  /*8f80*/  F2FP.F16.F32.PACK_AB R106, R13, R12 ;  /* 0x0000000c0d6a723e */ /* 0x000fe200000000ff */
[C---:B------:R-:W-:Y:S01]  /*8f90*/  FMUL R24, R38.reuse, R28 ;  /* 0x0000001c26187220 */ /* 0x040fe20000400000 */
[----:B------:R-:W-:Y:S01]  /*8fa0*/  F2FP.F16.F32.PACK_AB R107, R19, R14 ;  /* 0x0000000e136b723e */ /* 0x000fe200000000ff */
[C---:B------:R-:W-:Y:S01]  /*8fb0*/  FFMA R21, R41.reuse, R62, R21 ;  /* 0x0000003e29157223 */ /* 0x040fe20000000015 */
[--C-:B------:R-:W-:Y:S02]  /*8fc0*/  HADD2.F32 R67, -RZ, R73.reuse.H0_H0 ;  /* 0x20000049ff437230 */ /* 0x100fe40000004100 */
[C---:B------:R-:W-:Y:S01]  /*8fd0*/  FMUL R25, R38.reuse, R29 ;  /* 0x0000001d26197220 */ /* 0x040fe20000400000 */
[C---:B------:R-:W-:Y:S01]  /*8fe0*/  FFMA R22, R41.reuse, R63, R22 ;  /* 0x0000003f29167223 */ /* 0x040fe20000000016 */
[----:B------:R1:W-:Y:S01]  /*8ff0*/  STS.128 [R92+0x6010], R104 ;  /* 0x006010685c007388 */ /* 0x0003e20000000c00 */
        /* <DEDUP_REMOVED lines=48> */
.L_x_133:
[----:B------:R-:W-:Y:S05]  /*9300*/  BSYNC.RECONVERGENT B0 ;  /* 0x0000000000007941 */ /* 0x000fea0003800200 */
.L_x_132:
[----:B------:R-:W-:Y:S01]  /*9310*/  BAR.SYNC.DEFER_BLOCKING 0x1, 0x80 ;  /* 0x0042000000007b1d */ /* 0x000fe20000010000 */
[----:B------:R-:W-:Y:S01]  /*9320*/  UISETP.NE.AND UP0, UPT, UR52, -0x4, UPT ;  /* 0xfffffffc3400788c */ /* 0x000fe2000bf05270 */
[----:B------:R-:W-:Y:S08]  /*9330*/  IADD3 R0, PT, PT, R36, 0x1, RZ ;  /* 0x0000000124007810 */ /* 0x000ff00007ffe0ff */
[----:B------:R-:W-:Y:S05]  /*9340*/  BRA.U !UP0, `(.L_x_134) ;  /* 0x0000000108287547 */ /* 0x000fea000b800000 */
[----:B------:R-:W-:Y:S01]  /*9350*/  ISETP.NE.AND P0, PT, R98, RZ, PT ;  /* 0x000000ff6200720c */ /* 0x000fe20003f05270 */
[----:B------:R-:W-:Y:S01]  /*9360*/  IMAD.U32 R3, RZ, RZ, UR46 ;  /* 0x0000002eff037e24 */ /* 0x000fe2000f8e00ff */
[----:B------:R-:W-:Y:S01]  /*9370*/  UIADD3 UR4, UPT, UPT, UR46, 0x1, URZ ;  /* 0x000000012e047890 */ /* 0x000fe2000fffe0ff */
[----:B------:R-:W-:Y:S03]  /*9380*/  IMAD.U32 R2, RZ, RZ, UR47 ;  /* 0x0000002fff027e24 */ /* 0x000fe6000f8e00ff */
[----:B------:R-:W-:Y:S04]  /*9390*/  UISETP.NE.AND UP0, UPT, UR4, 0x4, UPT ;  /* 0x000000040400788c */ /* 0x000fe8000bf05270 */
[----:B------:R-:W-:Y:S03]  /*93a0*/  USEL UR46, UR4, URZ, UP0 ;  /* 0x000000ff042e7287 */ /* 0x000fe60008000000 */
[----:B------:R-:W-:Y:S05]  /*93b0*/  @P0 LEA R3, R3, UR44, 0x3 ;  /* 0x0000002c03030c11 */ /* 0x000fea000f8e18ff */
[----:B------:R-:W-:Y:S05]  /*93c0*/  @P0 VIADD R3, R3, 0x80 ;  /* 0x0000008003030836 */ /* 0x000fea0000000000 */
[----:B------:R-:W-:Y:S04]  /*93d0*/  @P0 PRMT R2, R2, 0x654, R3 ;  /* 0x0000065402020816 */ /* 0x000fe80000000003 */
[----:B------:R3:W-:Y:S03]  /*93e0*/  @P0 SYNCS.ARRIVE.TRANS64.RED.A1T0 RZ, [R2+URZ], RZ ;  /* 0x000000ff02ff09a7 */ /* 0x0007e600081004ff */
.L_x_134:
[----:B------:R-:W-:Y:S01]  /*93f0*/  R2UR UR4, R82 ;  /* 0x00000000520472ca */ /* 0x000fe200000e0000 */
[----:B------:R-:W-:Y:S01]  /*9400*/  UISETP.NE.AND UP0, UPT, UR62, URZ, UPT ;  /* 0x000000ff3e00728c */ /* 0x000fe2000bf05270 */
[----:B------:R-:W-:Y:S01]  /*9410*/  ISETP.NE.AND P0, PT, R86, 0x2, PT ;  /* 0x000000025600780c */ /* 0x000fe20003f05270 */
[----:B------:R-:W-:Y:S01]  /*9420*/  UIADD3 UR20, UPT, UPT, UR37, UR63, URZ ;  /* 0x0000003f25147290 */ /* 0x000fe2000fffe0ff */
[----:B------:R-:W-:Y:S01]  /*9430*/  ISETP.NE.AND P1, PT, R0, 0x4, PT ;  /* 0x000000040000780c */ /* 0x000fe20003f25270 */
[----:B------:R-:W-:Y:S01]  /*9440*/  UIADD3 UR52, UPT, UPT, UR52, 0x4, URZ ;  /* 0x0000000434347890 */ /* 0x000fe2000fffe0ff */
[----:B------:R-:W-:Y:S01]  /*9450*/  SEL R3, RZ, 0x1, P0 ;  /* 0x00000001ff037807 */ /* 0x000fe20000000000 */
[----:B------:R-:W-:Y:S01]  /*9460*/  UMOV UR36, UR61 ;  /* 0x0000003d00247c82 */ /* 0x000fe20008000000 */
[----:B---3--:R-:W-:Y:S02]  /*9470*/  SEL R2, RZ, 0x1, P1 ;  /* 0x00000001ff027807 */ /* 0x008fe40000800000 */
[----:B------:R-:W-:Y:S02]  /*9480*/  LOP3.LUT R88, R88, R3, RZ, 0x3c, !PT ;  /* 0x0000000358587212 */ /* 0x000fe400078e3cff */
[----:B------:R-:W-:Y:S01]  /*9490*/  LOP3.LUT R89, R89, R2, RZ, 0x3c, !PT ;  /* 0x0000000259597212 */ /* 0x000fe200078e3cff */
[----:B------:R-:W-:Y:S01]  /*94a0*/  UIADD3 UR16, UPT, UPT, UR38, UR4, URZ ;  /* 0x0000000426107290 */ /* 0x000fe2000fffe0ff */
[----:B------:R-:W-:Y:S02]  /*94b0*/  SEL R86, R86, RZ, P0 ;  /* 0x000000ff56567207 */ /* 0x000fe40000000000 */
[----:B------:R-:W-:Y:S01]  /*94c0*/  SEL R36, R0, RZ, P1 ;  /* 0x000000ff00247207 */ /* 0x000fe20000800000 */
[----:B------:R-:W-:Y:S08]  /*94d0*/  BRA.U UP0, `(.L_x_135) ;  /* 0xffffffbd00dc7547 */ /* 0x000ff0000b83ffff */
[----:B------:R-:W-:-:S13]  /*94e0*/  R2UR UR4, R83 ;  /* 0x00000000530472ca */ /* 0x000fda00000e0000 */
[----:B------:R-:W-:-:S09]  /*94f0*/  UISETP.NE.AND UP0, UPT, UR4, URZ, UPT ;  /* 0x000000ff0400728c */ /* 0x000fd2000bf05270 */
[----:B------:R-:W-:Y:S05]  /*9500*/  BRA.U !UP0, `(.L_x_136) ;  /* 0x0000000108487547 */ /* 0x000fea000b800000 */
[----:B------:R-:W3:Y:S02]  /*9510*/  LDCU.64 UR4, c[0x0][0x890] ;  /* 0x00011200ff0477ac */ /* 0x000ee40008000a00 */
[----:B---3--:R-:W-:-:S04]  /*9520*/  UISETP.NE.U32.AND UP0, UPT, UR4, URZ, UPT ;  /* 0x000000ff0400728c */ /* 0x008fc8000bf05070 */
[----:B------:R-:W-:-:S09]  /*9530*/  UISETP.NE.AND.EX UP0, UPT, UR5, URZ, UPT, UP0 ;  /* 0x000000ff0500728c */ /* 0x000fd2000bf05300 */
[----:B------:R-:W-:Y:S05]  /*9540*/  BRA.U UP0, `(.L_x_137) ;  /* 0x00000001000c7547 */ /* 0x000fea000b800000 */
[----:B------:R-:W-:-:S13]  /*9550*/  FSETP.NEU.AND P0, PT, R41, RZ, PT ;  /* 0x000000ff2900720b */ /* 0x000fda0003f0d000 */
[----:B------:R-:W-:Y:S05]  /*9560*/  @!P0 EXIT ;  /* 0x000000000000894d */ /* 0x000fea0003800000 */
[----:B------:R-:W-:Y:S05]  /*9570*/  BRA `(.L_x_136) ;  /* 0x00000000002c7947 */ /* 0x000fea0003800000 */
.L_x_137:
[----:B------:R-:W-:Y:S01]  /*9580*/  ISETP.NE.AND P0, PT, R85, RZ, PT ;  /* 0x000000ff5500720c */ /* 0x000fe20003f05270 */
[----:B------:R-:W-:-:S12]  /*9590*/  BSSY.RECONVERGENT B0, `(.L_x_136) ;  /* 0x0000009000007945 */ /* 0x000fd80003800200 */
[----:B------:R-:W-:Y:S05]  /*95a0*/  @P0 BRA `(.L_x_138) ;  /* 0x0000000000140947 */ /* 0x000fea0003800000 */
[----:B------:R-:W3:Y:S02]  /*95b0*/  LDCU.64 UR4, c[0x0][0x888] ;  /* 0x00011100ff0477ac */ /* 0x000ee40008000a00 */
[----:B---3--:R-:W-:-:S04]  /*95c0*/  ISETP.NE.U32.AND P0, PT, RZ, UR4, PT ;  /* 0x00000004ff007c0c */ /* 0x008fc8000bf05070 */
[----:B------:R-:W-:-:S13]  /*95d0*/  ISETP.NE.AND.EX P0, PT, RZ, UR5, PT, P0 ;  /* 0x00000005ff007c0c */ /* 0x000fda000bf05300 */
[----:B------:R-:W-:Y:S05]  /*95e0*/  @!P0 EXIT ;  /* 0x000000000000894d */ /* 0x000fea0003800000 */
[----:B------:R-:W-:Y:S05]  /*95f0*/  BRA `(.L_x_139) ;  /* 0x0000000000087947 */ /* 0x000fea0003800000 */
.L_x_138:
[----:B------:R-:W-:-:S13]  /*9600*/  FSETP.NEU.AND P0, PT, R41, RZ, PT ;  /* 0x000000ff2900720b */ /* 0x000fda0003f0d000 */
[----:B------:R-:W-:Y:S05]  /*9610*/  @!P0 EXIT ;  /* 0x000000000000894d */ /* 0x000fea0003800000 */
.L_x_139:
[----:B------:R-:W-:Y:S05]  /*9620*/  BSYNC.RECONVERGENT B0 ;  /* 0x0000000000007941 */ /* 0x000fea0003800200 */
.L_x_136:
[----:B------:R-:W-:Y:S01]  /*9630*/  ULEA UR4, UR46, UR44, 0x3 ;  /* 0x0000002c2e047291 */ /* 0x000fe2000f8e18ff */
[----:B------:R-:W-:-:S04]  /*9640*/  DEPBAR.LE SB0, 0x0 ;  /* 0x000080000000791a */ /* 0x000fc80000000000 */
[----:B------:R-:W-:-:S04]  /*9650*/  UIADD3 UR4, UPT, UPT, UR4, 0x80, URZ ;  /* 0x0000008004047890 */ /* 0x000fc8000fffe0ff */
[----:B------:R-:W-:-:S09]  /*9660*/  UPRMT UR4, UR47, 0x654, UR4 ;  /* 0x000006542f047896 */ /* 0x000fd20008000004 */
[----:B------:R-:W-:Y:S01]  /*9670*/  SYNCS.ARRIVE.TRANS64.RED.A1T0 RZ, [UR4], RZ ;  /* 0x000000ffffff79a7 */ /* 0x000fe20008100404 */
[----:B------:R-:W-:Y:S05]  /*9680*/  EXIT ;  /* 0x000000000000794d */ /* 0x000fea0003800000 */
.L_x_24:
[----:B--2---:R2:W3:Y:S02]  /*9690*/  SYNCS.PHASECHK.TRANS64.TRYWAIT P0, [R3+URZ+0x120], R2 ;  /* 0x00012002030075a7 */ /* 0x0044e400080011ff */
[----:B---3--:R-:W-:Y:S05]  /*96a0*/  @!P0 NANOSLEEP.SYNCS 0x989680 ;  /* 0x009896800000895d */ /* 0x008fea0003900000 */
[----:B------:R-:W3:Y:S02]  /*96b0*/  @!P0 SYNCS.PHASECHK.TRANS64 P0, [R3+URZ+0x120], R2 ;  /* 0x00012002030085a7 */ /* 0x000ee400080010ff */
[----:B---3--:R-:W-:Y:S05]  /*96c0*/  @!P0 BRA `(.L_x_24) ;  /* 0xfffffffc00f08947 */ /* 0x008fea000383ffff */
[----:B------:R-:W-:Y:S05]  /*96d0*/  BRA `(.L_x_140) ;  /* 0xffffff8000d87947 */ /* 0x000fea000383ffff */
.L_x_27:
[----:B-1----:R-:W-:-:S07]  /*96e0*/  MOV R0, UR33 ;  /* 0x0000002100007c02 */ /* 0x002fce0008000f00 */
.L_x_141:
[----:B-1----:R1:W2:Y:S02]  /*96f0*/  SYNCS.PHASECHK.TRANS64.TRYWAIT P0, [R0+URZ+0x30], R3 ;  /* 0x00003003000075a7 */ /* 0x0022a400080011ff */
[----:B--2---:R-:W-:Y:S05]  /*9700*/  @!P0 NANOSLEEP.SYNCS 0x989680 ;  /* 0x009896800000895d */ /* 0x004fea0003900000 */
[----:B------:R-:W2:Y:S02]  /*9710*/  @!P0 SYNCS.PHASECHK.TRANS64 P0, [R0+URZ+0x30], R3 ;  /* 0x00003003000085a7 */ /* 0x000ea400080010ff */
[----:B--2---:R-:W-:Y:S05]  /*9720*/  @!P0 BRA `(.L_x_141) ;  /* 0xfffffffc00f08947 */ /* 0x004fea000383ffff */
[----:B------:R-:W-:Y:S05]  /*9730*/  BRA `(.L_x_26) ;  /* 0xffffff8400207947 */ /* 0x000fea000383ffff */
.L_x_34:
[----:B-1----:R-:W-:-:S07]  /*9740*/  MOV R0, UR17 ;  /* 0x0000001100007c02 */ /* 0x002fce0008000f00 */
.L_x_142:
[----:B-1----:R1:W2:Y:S02]  /*9750*/  SYNCS.PHASECHK.TRANS64.TRYWAIT P0, [R0+URZ+0x30], R3 ;  /* 0x00003003000075a7 */ /* 0x0022a400080011ff */
[----:B--2---:R-:W-:Y:S05]  /*9760*/  @!P0 NANOSLEEP.SYNCS 0x989680 ;  /* 0x009896800000895d */ /* 0x004fea0003900000 */
[----:B------:R-:W2:Y:S02]  /*9770*/  @!P0 SYNCS.PHASECHK.TRANS64 P0, [R0+URZ+0x30], R3 ;  /* 0x00003003000085a7 */ /* 0x000ea400080010ff */
[----:B--2---:R-:W-:Y:S05]  /*9780*/  @!P0 BRA `(.L_x_142) ;  /* 0xfffffffc00f08947 */ /* 0x004fea000383ffff */
[----:B------:R-:W-:Y:S05]  /*9790*/  BRA `(.L_x_33) ;  /* 0xffffff8400dc7947 */ /* 0x000fea000383ffff */
.L_x_39:
[----:B-1----:R1:W2:Y:S02]  /*97a0*/  SYNCS.PHASECHK.TRANS64.TRYWAIT P0, [R3+URZ+0xb0], R0 ;  /* 0x0000b000030075a7 */ /* 0x0022a400080011ff */
[----:B--2---:R-:W-:Y:S05]  /*97b0*/  @!P0 NANOSLEEP.SYNCS 0x989680 ;  /* 0x009896800000895d */ /* 0x004fea0003900000 */
[----:B------:R-:W2:Y:S02]  /*97c0*/  @!P0 SYNCS.PHASECHK.TRANS64 P0, [R3+URZ+0xb0], R0 ;  /* 0x0000b000030085a7 */ /* 0x000ea400080010ff */
[----:B--2---:R-:W-:Y:S05]  /*97d0*/  @!P0 BRA `(.L_x_39) ;  /* 0xfffffffc00f08947 */ /* 0x004fea000383ffff */
[----:B------:R-:W-:Y:S05]  /*97e0*/  BRA `(.L_x_143) ;  /* 0xffffff8800807947 */ /* 0x000fea000383ffff */
.L_x_43:
[----:B-1----:R-:W-:-:S07]  /*97f0*/  MOV R0, UR4 ;  /* 0x0000000400007c02 */ /* 0x002fce0008000f00 */
.L_x_144:
[----:B-1----:R1:W2:Y:S02]  /*9800*/  SYNCS.PHASECHK.TRANS64.TRYWAIT P0, [R0+URZ], R3 ;  /* 0x00000003000075a7 */ /* 0x0022a400080011ff */
[----:B--2---:R-:W-:Y:S05]  /*9810*/  @!P0 NANOSLEEP.SYNCS 0x989680 ;  /* 0x009896800000895d */ /* 0x004fea0003900000 */
[----:B------:R-:W2:Y:S02]  /*9820*/  @!P0 SYNCS.PHASECHK.TRANS64 P0, [R0+URZ], R3 ;  /* 0x00000003000085a7 */ /* 0x000ea400080010ff */
[----:B--2---:R-:W-:Y:S05]  /*9830*/  @!P0 BRA `(.L_x_144) ;  /* 0xfffffffc00f08947 */ /* 0x004fea000383ffff */
[----:B------:R-:W-:Y:S05]  /*9840*/  BRA `(.L_x_145) ;  /* 0xffffff9000287947 */ /* 0x000fea000383ffff */
.L_x_44:
[----:B------:R-:W-:-:S07]  /*9850*/  MOV R0, UR5 ;  /* 0x0000000500007c02 */ /* 0x000fce0008000f00 */
.L_x_146:
[----:B-1----:R1:W2:Y:S02]  /*9860*/  SYNCS.PHASECHK.TRANS64.TRYWAIT P0, [R0+URZ], R3 ;  /* 0x00000003000075a7 */ /* 0x0022a400080011ff */
[----:B--2---:R-:W-:Y:S05]  /*9870*/  @!P0 NANOSLEEP.SYNCS 0x989680 ;  /* 0x009896800000895d */ /* 0x004fea0003900000 */
[----:B------:R-:W2:Y:S02]  /*9880*/  @!P0 SYNCS.PHASECHK.TRANS64 P0, [R0+URZ], R3 ;  /* 0x00000003000085a7 */ /* 0x000ea400080010ff */
[----:B--2---:R-:W-:Y:S05]  /*9890*/  @!P0 BRA `(.L_x_146) ;  /* 0xfffffffc00f08947 */ /* 0x004fea000383ffff */
[----:B------:R-:W-:Y:S05]  /*98a0*/  BRA `(.L_x_147) ;  /* 0xffffff9000347947 */ /* 0x000fea000383ffff */
.L_x_45:
[----:B------:R-:W-:-:S07]  /*98b0*/  MOV R0, UR5 ;  /* 0x0000000500007c02 */ /* 0x000fce0008000f00 */
.L_x_148:
[----:B-1----:R1:W2:Y:S02]  /*98c0*/  SYNCS.PHASECHK.TRANS64.TRYWAIT P0, [R0+URZ], R3 ;  /* 0x00000003000075a7 */ /* 0x0022a400080011ff */
[----:B--2---:R-:W-:Y:S05]  /*98d0*/  @!P0 NANOSLEEP.SYNCS 0x989680 ;  /* 0x009896800000895d */ /* 0x004fea0003900000 */
[----:B------:R-:W2:Y:S02]  /*98e0*/  @!P0 SYNCS.PHASECHK.TRANS64 P0, [R0+URZ], R3 ;  /* 0x00000003000085a7 */ /* 0x000ea400080010ff */
[----:B--2---:R-:W-:Y:S05]  /*98f0*/  @!P0 BRA `(.L_x_148) ;  /* 0xfffffffc00f08947 */ /* 0x004fea000383ffff */
[----:B------:R-:W-:Y:S05]  /*9900*/  BRA `(.L_x_149) ;  /* 0xffffff9000407947 */ /* 0x000fea000383ffff */
.L_x_46:
[----:B------:R-:W-:-:S07]  /*9910*/  MOV R0, UR5 ;  /* 0x0000000500007c02 */ /* 0x000fce0008000f00 */
.L_x_150:
[----:B-1----:R1:W2:Y:S02]  /*9920*/  SYNCS.PHASECHK.TRANS64.TRYWAIT P0, [R0+URZ], R3 ;  /* 0x00000003000075a7 */ /* 0x0022a400080011ff */
[----:B--2---:R-:W-:Y:S05]  /*9930*/  @!P0 NANOSLEEP.SYNCS 0x989680 ;  /* 0x009896800000895d */ /* 0x004fea0003900000 */
[----:B------:R-:W2:Y:S02]  /*9940*/  @!P0 SYNCS.PHASECHK.TRANS64 P0, [R0+URZ], R3 ;  /* 0x00000003000085a7 */ /* 0x000ea400080010ff */
[----:B--2---:R-:W-:Y:S05]  /*9950*/  @!P0 BRA `(.L_x_150) ;  /* 0xfffffffc00f08947 */ /* 0x004fea000383ffff */
[----:B------:R-:W-:Y:S05]  /*9960*/  BRA `(.L_x_151) ;  /* 0xffffff90004c7947 */ /* 0x000fea000383ffff */
.L_x_47:
[----:B------:R-:W-:-:S07]  /*9970*/  MOV R0, UR5 ;  /* 0x0000000500007c02 */ /* 0x000fce0008000f00 */
.L_x_152:
[----:B-1----:R1:W2:Y:S02]  /*9980*/  SYNCS.PHASECHK.TRANS64.TRYWAIT P0, [R0+URZ], R3 ;  /* 0x00000003000075a7 */ /* 0x0022a400080011ff */
[----:B--2---:R-:W-:Y:S05]  /*9990*/  @!P0 NANOSLEEP.SYNCS 0x989680 ;  /* 0x009896800000895d */ /* 0x004fea0003900000 */
[----:B------:R-:W2:Y:S02]  /*99a0*/  @!P0 SYNCS.PHASECHK.TRANS64 P0, [R0+URZ], R3 ;  /* 0x00000003000085a7 */ /* 0x000ea400080010ff */
[----:B--2---:R-:W-:Y:S05]  /*99b0*/  @!P0 BRA `(.L_x_152) ;  /* 0xfffffffc00f08947 */ /* 0x004fea000383ffff */
[----:B------:R-:W-:Y:S05]  /*99c0*/  BRA `(.L_x_153) ;  /* 0xffffff9000587947 */ /* 0x000fea000383ffff */
.L_x_50:
[----:B-1----:R1:W2:Y:S02]  /*99d0*/  SYNCS.PHASECHK.TRANS64.TRYWAIT P0, [R2+URZ+0x110], R5 ;  /* 0x00011005020075a7 */ /* 0x0022a400080011ff */
[----:B--2---:R-:W-:Y:S05]  /*99e0*/  @!P0 NANOSLEEP.SYNCS 0x989680 ;  /* 0x009896800000895d */ /* 0x004fea0003900000 */
[----:B------:R-:W2:Y:S02]  /*99f0*/  @!P0 SYNCS.PHASECHK.TRANS64 P0, [R2+URZ+0x110], R5 ;  /* 0x00011005020085a7 */ /* 0x000ea400080010ff */
[----:B--2---:R-:W-:Y:S05]  /*9a00*/  @!P0 BRA `(.L_x_50) ;  /* 0xfffffffc00f08947 */ /* 0x004fea000383ffff */
[----:B------:R-:W-:Y:S05]  /*9a10*/  BRA `(.L_x_154) ;  /* 0xffffff9000b47947 */ /* 0x000fea000383ffff */
.L_x_51:
[----:B------:R-:W-:-:S07]  /*9a20*/  MOV R2, UR4 ;  /* 0x0000000400027c02 */ /* 0x000fce0008000f00 */
.L_x_155:
[----:B-1----:R1:W2:Y:S02]  /*9a30*/  SYNCS.PHASECHK.TRANS64.TRYWAIT P0, [R2+URZ+0xc0], R5 ;  /* 0x0000c005020075a7 */ /* 0x0022a400080011ff */
[----:B--2---:R-:W-:Y:S05]  /*9a40*/  @!P0 NANOSLEEP.SYNCS 0x989680 ;  /* 0x009896800000895d */ /* 0x004fea0003900000 */
[----:B------:R-:W2:Y:S02]  /*9a50*/  @!P0 SYNCS.PHASECHK.TRANS64 P0, [R2+URZ+0xc0], R5 ;  /* 0x0000c005020085a7 */ /* 0x000ea400080010ff */
[----:B--2---:R-:W-:Y:S05]  /*9a60*/  @!P0 BRA `(.L_x_155) ;  /* 0xfffffffc00f08947 */ /* 0x004fea000383ffff */
[----:B------:R-:W-:Y:S05]  /*9a70*/  BRA `(.L_x_156) ;  /* 0xffffff9000c47947 */ /* 0x000fea000383ffff */
.L_x_52:
[----:B-1----:R1:W2:Y:S02]  /*9a80*/  SYNCS.PHASECHK.TRANS64.TRYWAIT P1, [R2+URZ+0xb0], R5 ;  /* 0x0000b005020075a7 */ /* 0x0022a400080211ff */
[----:B--2---:R-:W-:Y:S05]  /*9a90*/  @!P1 NANOSLEEP.SYNCS 0x989680 ;  /* 0x009896800000995d */ /* 0x004fea0003900000 */
[----:B------:R-:W2:Y:S02]  /*9aa0*/  @!P1 SYNCS.PHASECHK.TRANS64 P1, [R2+URZ+0xb0], R5 ;  /* 0x0000b005020095a7 */ /* 0x000ea400080210ff */
[----:B--2---:R-:W-:Y:S05]  /*9ab0*/  @!P1 BRA `(.L_x_52) ;  /* 0xfffffffc00f09947 */ /* 0x004fea000383ffff */
[----:B------:R-:W-:Y:S05]  /*9ac0*/  BRA `(.L_x_157) ;  /* 0xffffff9000f47947 */ /* 0x000fea000383ffff */
.L_x_55:
[----:B------:R-:W-:-:S07]  /*9ad0*/  MOV R0, UR4 ;  /* 0x0000000400007c02 */ /* 0x000fce0008000f00 */
.L_x_158:
[----:B-1----:R1:W2:Y:S02]  /*9ae0*/  SYNCS.PHASECHK.TRANS64.TRYWAIT P0, [R0+URZ+0xc0], R3 ;  /* 0x0000c003000075a7 */ /* 0x0022a400080011ff */
[----:B--2---:R-:W-:Y:S05]  /*9af0*/  @!P0 NANOSLEEP.SYNCS 0x989680 ;  /* 0x009896800000895d */ /* 0x004fea0003900000 */
[----:B------:R-:W2:Y:S02]  /*9b00*/  @!P0 SYNCS.PHASECHK.TRANS64 P0, [R0+URZ+0xc0], R3 ;  /* 0x0000c003000085a7 */ /* 0x000ea400080010ff */
[----:B--2---:R-:W-:Y:S05]  /*9b10*/  @!P0 BRA `(.L_x_158) ;  /* 0xfffffffc00f08947 */ /* 0x004fea000383ffff */
[----:B------:R-:W-:Y:S05]  /*9b20*/  BRA `(.L_x_54) ;  /* 0xffffff9400487947 */ /* 0x000fea000383ffff */
.L_x_62:
[----:B-1----:R1:W2:Y:S02]  /*9b30*/  SYNCS.PHASECHK.TRANS64.TRYWAIT P1, [R0+URZ+0xb0], R5 ;  /* 0x0000b005000075a7 */ /* 0x0022a400080211ff */
[----:B--2---:R-:W-:Y:S05]  /*9b40*/  @!P1 NANOSLEEP.SYNCS 0x989680 ;  /* 0x009896800000995d */ /* 0x004fea0003900000 */
[----:B------:R-:W2:Y:S02]  /*9b50*/  @!P1 SYNCS.PHASECHK.TRANS64 P1, [R0+URZ+0xb0], R5 ;  /* 0x0000b005000095a7 */ /* 0x000ea400080210ff */
[----:B--2---:R-:W-:Y:S05]  /*9b60*/  @!P1 BRA `(.L_x_62) ;  /* 0xfffffffc00f09947 */ /* 0x004fea000383ffff */
[----:B------:R-:W-:Y:S05]  /*9b70*/  BRA `(.L_x_159) ;  /* 0xffffff9800bc7947 */ /* 0x000fea000383ffff */
.L_x_63:
[----:B------:R-:W-:-:S07]  /*9b80*/  MOV R3, UR30 ;  /* 0x0000001e00037c02 */ /* 0x000fce0008000f00 */
.L_x_160:
[----:B-1----:R1:W2:Y:S02]  /*9b90*/  SYNCS.PHASECHK.TRANS64.TRYWAIT P0, [R3+URZ+0xf0], R0 ;  /* 0x0000f000030075a7 */ /* 0x0022a400080011ff */
[----:B--2---:R-:W-:Y:S05]  /*9ba0*/  @!P0 NANOSLEEP.SYNCS 0x989680 ;  /* 0x009896800000895d */ /* 0x004fea0003900000 */
[----:B------:R-:W2:Y:S02]  /*9bb0*/  @!P0 SYNCS.PHASECHK.TRANS64 P0, [R3+URZ+0xf0], R0 ;  /* 0x0000f000030085a7 */ /* 0x000ea400080010ff */
[----:B--2---:R-:W-:Y:S05]  /*9bc0*/  @!P0 BRA `(.L_x_160) ;  /* 0xfffffffc00f08947 */ /* 0x004fea000383ffff */
[----:B------:R-:W-:Y:S05]  /*9bd0*/  BRA `(.L_x_161) ;  /* 0xffffff9800f47947 */ /* 0x000fea000383ffff */
.L_x_66:
[----:B------:R-:W-:Y:S07]  /*9be0*/  MOV R0, UR5 ;  /* 0x0000000500007c02 */ /* 0x000fee0008000f00 */
.L_x_162:
[----:B-1----:R1:W2:Y:S02]  /*9bf0*/  SYNCS.PHASECHK.TRANS64.TRYWAIT P0, [R0+URZ], R3 ;  /* 0x00000003000075a7 */ /* 0x0022a400080011ff */
[----:B--2---:R-:W-:Y:S05]  /*9c00*/  @!P0 NANOSLEEP.SYNCS 0x989680 ;  /* 0x009896800000895d */ /* 0x004fea0003900000 */
[----:B------:R-:W2:Y:S02]  /*9c10*/  @!P0 SYNCS.PHASECHK.TRANS64 P0, [R0+URZ], R3 ;  /* 0x00000003000085a7 */ /* 0x000ea400080010ff */
[----:B--2---:R-:W-:Y:S05]  /*9c20*/  @!P0 BRA `(.L_x_162) ;  /* 0xfffffffc00f08947 */ /* 0x004fea000383ffff */
[----:B------:R-:W-:Y:S05]  /*9c30*/  BRA `(.L_x_65) ;  /* 0xffffff9c00107947 */ /* 0x000fea000383ffff */
.L_x_69:
[----:B------:R-:W-:-:S07]  /*9c40*/  MOV R0, UR4 ;  /* 0x0000000400007c02 */ /* 0x000fce0008000f00 */
.L_x_163:
[----:B--2---:R2:W4:Y:S02]  /*9c50*/  SYNCS.PHASECHK.TRANS64.TRYWAIT P0, [R0+URZ], R3 ;  /* 0x00000003000075a7 */ /* 0x00452400080011ff */
[----:B----4-:R-:W-:Y:S05]  /*9c60*/  @!P0 NANOSLEEP.SYNCS 0x989680 ;  /* 0x009896800000895d */ /* 0x010fea0003900000 */
[----:B------:R-:W4:Y:S02]  /*9c70*/  @!P0 SYNCS.PHASECHK.TRANS64 P0, [R0+URZ], R3 ;  /* 0x00000003000085a7 */ /* 0x000f2400080010ff */
[----:B----4-:R-:W-:Y:S05]  /*9c80*/  @!P0 BRA `(.L_x_163) ;  /* 0xfffffffc00f08947 */ /* 0x010fea000383ffff */
[----:B------:R-:W-:Y:S05]  /*9c90*/  BRA `(.L_x_164) ;  /* 0xffffff9c00ec7947 */ /* 0x000fea000383ffff */
.L_x_70:
[----:B------:R-:W-:-:S07]  /*9ca0*/  MOV R0, UR5 ;  /* 0x0000000500007c02 */ /* 0x000fce0008000f00 */
.L_x_165:
[----:B-1----:R1:W2:Y:S02]  /*9cb0*/  SYNCS.PHASECHK.TRANS64.TRYWAIT P0, [R0+URZ], R3 ;  /* 0x00000003000075a7 */ /* 0x0022a400080011ff */
[----:B--2---:R-:W-:Y:S05]  /*9cc0*/  @!P0 NANOSLEEP.SYNCS 0x989680 ;  /* 0x009896800000895d */ /* 0x004fea0003900000 */
[----:B------:R-:W2:Y:S02]  /*9cd0*/  @!P0 SYNCS.PHASECHK.TRANS64 P0, [R0+URZ], R3 ;  /* 0x00000003000085a7 */ /* 0x000ea400080010ff */
[----:B--2---:R-:W-:Y:S05]  /*9ce0*/  @!P0 BRA `(.L_x_165) ;  /* 0xfffffffc00f08947 */ /* 0x004fea000383ffff */
[----:B------:R-:W-:Y:S05]  /*9cf0*/  BRA `(.L_x_166) ;  /* 0xffffff9c00f87947 */ /* 0x000fea000383ffff */
.L_x_71:
[----:B------:R-:W-:-:S07]  /*9d00*/  MOV R0, UR5 ;  /* 0x0000000500007c02 */ /* 0x000fce0008000f00 */
.L_x_167:
[----:B-1----:R1:W2:Y:S02]  /*9d10*/  SYNCS.PHASECHK.TRANS64.TRYWAIT P0, [R0+URZ], R3 ;  /* 0x00000003000075a7 */ /* 0x0022a400080011ff */
[----:B--2---:R-:W-:Y:S05]  /*9d20*/  @!P0 NANOSLEEP.SYNCS 0x989680 ;  /* 0x009896800000895d */ /* 0x004fea0003900000 */
[----:B------:R-:W2:Y:S02]  /*9d30*/  @!P0 SYNCS.PHASECHK.TRANS64 P0, [R0+URZ], R3 ;  /* 0x00000003000085a7 */ /* 0x000ea400080010ff */
[----:B--2---:R-:W-:Y:S05]  /*9d40*/  @!P0 BRA `(.L_x_167) ;  /* 0xfffffffc00f08947 */ /* 0x004fea000383ffff */
[----:B------:R-:W-:Y:S05]  /*9d50*/  BRA `(.L_x_168) ;  /* 0xffffffa000047947 */ /* 0x000fea000383ffff */
.L_x_72:
[----:B------:R-:W-:-:S07]  /*9d60*/  MOV R0, UR4 ;  /* 0x0000000400007c02 */ /* 0x000fce0008000f00 */
.L_x_169:
[----:B-1----:R1:W2:Y:S02]  /*9d70*/  SYNCS.PHASECHK.TRANS64.TRYWAIT P0, [R0+URZ], R3 ;  /* 0x00000003000075a7 */ /* 0x0022a400080011ff */
[----:B--2---:R-:W-:Y:S05]  /*9d80*/  @!P0 NANOSLEEP.SYNCS 0x989680 ;  /* 0x009896800000895d */ /* 0x004fea0003900000 */
[----:B------:R-:W2:Y:S02]  /*9d90*/  @!P0 SYNCS.PHASECHK.TRANS64 P0, [R0+URZ], R3 ;  /* 0x00000003000085a7 */ /* 0x000ea400080010ff */
[----:B--2---:R-:W-:Y:S05]  /*9da0*/  @!P0 BRA `(.L_x_169) ;  /* 0xfffffffc00f08947 */ /* 0x004fea000383ffff */
[----:B------:R-:W-:Y:S05]  /*9db0*/  BRA `(.L_x_170) ;  /* 0xffffffa000107947 */ /* 0x000fea000383ffff */
.L_x_77:
[----:B--2---:R2:W3:Y:S02]  /*9dc0*/  SYNCS.PHASECHK.TRANS64.TRYWAIT P0, [R12+URZ+0xb0], R9 ;  /* 0x0000b0090c0075a7 */ /* 0x0044e400080011ff */
[----:B---3--:R-:W-:Y:S05]  /*9dd0*/  @!P0 NANOSLEEP.SYNCS 0x989680 ;  /* 0x009896800000895d */ /* 0x008fea0003900000 */
[----:B------:R-:W3:Y:S02]  /*9de0*/  @!P0 SYNCS.PHASECHK.TRANS64 P0, [R12+URZ+0xb0], R9 ;  /* 0x0000b0090c0085a7 */ /* 0x000ee400080010ff */
[----:B---3--:R-:W-:Y:S05]  /*9df0*/  @!P0 BRA `(.L_x_77) ;  /* 0xfffffffc00f08947 */ /* 0x008fea000383ffff */
[----:B------:R-:W-:Y:S05]  /*9e00*/  BRA `(.L_x_171) ;  /* 0xffffffa400307947 */ /* 0x000fea000383ffff */
.L_x_80:
[----:B------:R-:W-:Y:S07]  /*9e10*/  MOV R0, UR21 ;  /* 0x0000001500007c02 */ /* 0x000fee0008000f00 */
.L_x_172:
[----:B--2---:R2:W3:Y:S02]  /*9e20*/  SYNCS.PHASECHK.TRANS64.TRYWAIT P2, [R0+URZ+0xa8], R11 ;  /* 0x0000a80b000075a7 */ /* 0x0044e400080411ff */
[----:B---3--:R-:W-:Y:S05]  /*9e30*/  @!P2 NANOSLEEP.SYNCS 0x989680 ;  /* 0x009896800000a95d */ /* 0x008fea0003900000 */
[----:B------:R-:W3:Y:S02]  /*9e40*/  @!P2 SYNCS.PHASECHK.TRANS64 P2, [R0+URZ+0xa8], R11 ;  /* 0x0000a80b0000a5a7 */ /* 0x000ee400080410ff */
[----:B---3--:R-:W-:Y:S05]  /*9e50*/  @!P2 BRA `(.L_x_172) ;  /* 0xfffffffc00f0a947 */ /* 0x008fea000383ffff */
[----:B------:R-:W-:Y:S05]  /*9e60*/  BRA `(.L_x_79) ;  /* 0xffffffa800987947 */ /* 0x000fea000383ffff */
.L_x_83:
[----:B--2---:R-:W-:Y:S07]  /*9e70*/  MOV R0, UR21 ;  /* 0x0000001500007c02 */ /* 0x004fee0008000f00 */
.L_x_173:
[----:B--2---:R2:W3:Y:S02]  /*9e80*/  SYNCS.PHASECHK.TRANS64.TRYWAIT P0, [R0+URZ+0x80], R9 ;  /* 0x00008009000075a7 */ /* 0x0044e400080011ff */
[----:B---3--:R-:W-:Y:S05]  /*9e90*/  @!P0 NANOSLEEP.SYNCS 0x989680 ;  /* 0x009896800000895d */ /* 0x008fea0003900000 */
[----:B------:R-:W3:Y:S02]  /*9ea0*/  @!P0 SYNCS.PHASECHK.TRANS64 P0, [R0+URZ+0x80], R9 ;  /* 0x00008009000085a7 */ /* 0x000ee400080010ff */
[----:B---3--:R-:W-:Y:S05]  /*9eb0*/  @!P0 BRA `(.L_x_173) ;  /* 0xfffffffc00f08947 */ /* 0x008fea000383ffff */
[----:B------:R-:W-:Y:S05]  /*9ec0*/  BRA `(.L_x_174) ;  /* 0xffffffa800f47947 */ /* 0x000fea000383ffff */
.L_x_84:
[----:B------:R-:W-:Y:S07]  /*9ed0*/  MOV R0, UR21 ;  /* 0x0000001500007c02 */ /* 0x000fee0008000f00 */
.L_x_175:
[----:B--2---:R2:W3:Y:S02]  /*9ee0*/  SYNCS.PHASECHK.TRANS64.TRYWAIT P0, [R0+URZ+0x88], R9 ;  /* 0x00008809000075a7 */ /* 0x0044e400080011ff */
[----:B---3--:R-:W-:Y:S05]  /*9ef0*/  @!P0 NANOSLEEP.SYNCS 0x989680 ;  /* 0x009896800000895d */ /* 0x008fea0003900000 */
[----:B------:R-:W3:Y:S02]  /*9f00*/  @!P0 SYNCS.PHASECHK.TRANS64 P0, [R0+URZ+0x88], R9 ;  /* 0x00008809000085a7 */ /* 0x000ee400080010ff */
[----:B---3--:R-:W-:Y:S05]  /*9f10*/  @!P0 BRA `(.L_x_175) ;  /* 0xfffffffc00f08947 */ /* 0x008fea000383ffff */
[----:B------:R-:W-:Y:S05]  /*9f20*/  BRA `(.L_x_176) ;  /* 0xffffffac00307947 */ /* 0x000fea000383ffff */
.L_x_85:
[----:B------:R-:W-:Y:S07]  /*9f30*/  MOV R0, UR21 ;  /* 0x0000001500007c02 */ /* 0x000fee0008000f00 */
.L_x_177:
[----:B--2---:R2:W3:Y:S02]  /*9f40*/  SYNCS.PHASECHK.TRANS64.TRYWAIT P0, [R0+URZ+0x90], R9 ;  /* 0x00009009000075a7 */ /* 0x0044e400080011ff */
[----:B---3--:R-:W-:Y:S05]  /*9f50*/  @!P0 NANOSLEEP.SYNCS 0x989680 ;  /* 0x009896800000895d */ /* 0x008fea0003900000 */
[----:B------:R-:W3:Y:S02]  /*9f60*/  @!P0 SYNCS.PHASECHK.TRANS64 P0, [R0+URZ+0x90], R9 ;  /* 0x00009009000085a7 */ /* 0x000ee400080010ff */
[----:B---3--:R-:W-:Y:S05]  /*9f70*/  @!P0 BRA `(.L_x_177) ;  /* 0xfffffffc00f08947 */ /* 0x008fea000383ffff */
[----:B------:R-:W-:Y:S05]  /*9f80*/  BRA `(.L_x_178) ;  /* 0xffffffac00787947 */ /* 0x000fea000383ffff */
.L_x_86:
[----:B------:R-:W-:Y:S07]  /*9f90*/  MOV R0, UR21 ;  /* 0x0000001500007c02 */ /* 0x000fee0008000f00 */
.L_x_179:
[----:B--2---:R2:W3:Y:S02]  /*9fa0*/  SYNCS.PHASECHK.TRANS64.TRYWAIT P0, [R0+URZ+0x98], R9 ;  /* 0x00009809000075a7 */ /* 0x0044e400080011ff */
[----:B---3--:R-:W-:Y:S05]  /*9fb0*/  @!P0 NANOSLEEP.SYNCS 0x989680 ;  /* 0x009896800000895d */ /* 0x008fea0003900000 */
[----:B------:R-:W3:Y:S02]  /*9fc0*/  @!P0 SYNCS.PHASECHK.TRANS64 P0, [R0+URZ+0x98], R9 ;  /* 0x00009809000085a7 */ /* 0x000ee400080010ff */
[----:B---3--:R-:W-:Y:S05]  /*9fd0*/  @!P0 BRA `(.L_x_179) ;  /* 0xfffffffc00f08947 */ /* 0x008fea000383ffff */
[----:B------:R-:W-:Y:S05]  /*9fe0*/  BRA `(.L_x_180) ;  /* 0xffffffac00bc7947 */ /* 0x000fea000383ffff */
.L_x_88:
[----:B------:R-:W-:-:S07]  /*9ff0*/  MOV R0, UR21 ;  /* 0x0000001500007c02 */ /* 0x000fce0008000f00 */
.L_x_181:
[----:B---3--:R3:W4:Y:S02]  /*a000*/  SYNCS.PHASECHK.TRANS64.TRYWAIT P0, [R0+URZ+0x80], R3 ;  /* 0x00008003000075a7 */ /* 0x00872400080011ff */
[----:B----4-:R-:W-:Y:S05]  /*a010*/  @!P0 NANOSLEEP.SYNCS 0x989680 ;  /* 0x009896800000895d */ /* 0x010fea0003900000 */
[----:B------:R-:W4:Y:S02]  /*a020*/  @!P0 SYNCS.PHASECHK.TRANS64 P0, [R0+URZ+0x80], R3 ;  /* 0x00008003000085a7 */ /* 0x000f2400080010ff */
[----:B----4-:R-:W-:Y:S05]  /*a030*/  @!P0 BRA `(.L_x_181) ;  /* 0xfffffffc00f08947 */ /* 0x010fea000383ffff */
[----:B------:R-:W-:Y:S05]  /*a040*/  BRA `(.L_x_182) ;  /* 0xffffffb000307947 */ /* 0x000fea000383ffff */
.L_x_89:
[----:B---3--:R-:W-:-:S07]  /*a050*/  MOV R0, UR21 ;  /* 0x0000001500007c02 */ /* 0x008fce0008000f00 */
.L_x_183:
[----:B---3--:R3:W4:Y:S02]  /*a060*/  SYNCS.PHASECHK.TRANS64.TRYWAIT P0, [R0+URZ+0x88], R3 ;  /* 0x00008803000075a7 */ /* 0x00872400080011ff */
[----:B----4-:R-:W-:Y:S05]  /*a070*/  @!P0 NANOSLEEP.SYNCS 0x989680 ;  /* 0x009896800000895d */ /* 0x010fea0003900000 */
[----:B------:R-:W4:Y:S02]  /*a080*/  @!P0 SYNCS.PHASECHK.TRANS64 P0, [R0+URZ+0x88], R3 ;  /* 0x00008803000085a7 */ /* 0x000f2400080010ff */
[----:B----4-:R-:W-:Y:S05]  /*a090*/  @!P0 BRA `(.L_x_183) ;  /* 0xfffffffc00f08947 */ /* 0x010fea000383ffff */
[----:B------:R-:W-:Y:S05]  /*a0a0*/  BRA `(.L_x_184) ;  /* 0xffffffb000207947 */ /* 0x000fea000383ffff */
.L_x_90:
[----:B---3--:R-:W-:-:S07]  /*a0b0*/  MOV R0, UR21 ;  /* 0x0000001500007c02 */ /* 0x008fce0008000f00 */
.L_x_185:
[----:B---3--:R3:W4:Y:S02]  /*a0c0*/  SYNCS.PHASECHK.TRANS64.TRYWAIT P0, [R0+URZ+0x90], R3 ;  /* 0x00009003000075a7 */ /* 0x00872400080011ff */
[----:B----4-:R-:W-:Y:S05]  /*a0d0*/  @!P0 NANOSLEEP.SYNCS 0x989680 ;  /* 0x009896800000895d */ /* 0x010fea0003900000 */
[----:B------:R-:W4:Y:S02]  /*a0e0*/  @!P0 SYNCS.PHASECHK.TRANS64 P0, [R0+URZ+0x90], R3 ;  /* 0x00009003000085a7 */ /* 0x000f2400080010ff */
[----:B----4-:R-:W-:Y:S05]  /*a0f0*/  @!P0 BRA `(.L_x_185) ;  /* 0xfffffffc00f08947 */ /* 0x010fea000383ffff */
[----:B------:R-:W-:Y:S05]  /*a100*/  BRA `(.L_x_186) ;  /* 0xffffffb000107947 */ /* 0x000fea000383ffff */
.L_x_92:
[----:B-1----:R1:W2:Y:S02]  /*a110*/  SYNCS.PHASECHK.TRANS64.TRYWAIT P0, [R3+URZ+0xb0], R0 ;  /* 0x0000b000030075a7 */ /* 0x0022a400080011ff */
[----:B--2---:R-:W-:Y:S05]  /*a120*/  @!P0 NANOSLEEP.SYNCS 0x989680 ;  /* 0x009896800000895d */ /* 0x004fea0003900000 */
[----:B------:R-:W2:Y:S02]  /*a130*/  @!P0 SYNCS.PHASECHK.TRANS64 P0, [R3+URZ+0xb0], R0 ;  /* 0x0000b000030085a7 */ /* 0x000ea400080010ff */
[----:B--2---:R-:W-:Y:S05]  /*a140*/  @!P0 BRA `(.L_x_92) ;  /* 0xfffffffc00f08947 */ /* 0x004fea000383ffff */
[----:B------:R-:W-:Y:S05]  /*a150*/  BRA `(.L_x_187) ;  /* 0xffffffb000d07947 */ /* 0x000fea000383ffff */
.L_x_103:
[----:B-1----:R-:W-:Y:S04]  /*a160*/  MOV R2, UR44 ;  /* 0x0000002c00027c02 */ /* 0x002fe80008000f00 */
[----:B------:R1:W2:Y:S03]  /*a170*/  SYNCS.PHASECHK.TRANS64.TRYWAIT P1, [R2+URZ+0x60], R3 ;  /* 0x00006003020075a7 */ /* 0x0002a600080211ff */
[----:B--2---:R-:W-:Y:S05]  /*a180*/  @!P1 NANOSLEEP.SYNCS 0x989680 ;  /* 0x009896800000995d */ /* 0x004fea0003900000 */
[----:B------:R-:W2:Y:S02]  /*a190*/  @!P1 SYNCS.PHASECHK.TRANS64 P1, [R2+URZ+0x60], R3 ;  /* 0x00006003020095a7 */ /* 0x000ea400080210ff */
[----:B--2---:R-:W-:Y:S05]  /*a1a0*/  @!P1 BRA `(.L_x_103) ;  /* 0xfffffffc00ec9947 */ /* 0x004fea000383ffff */
[----:B------:R-:W-:Y:S05]  /*a1b0*/  BRA `(.L_x_102) ;  /* 0xffffffc000407947 */ /* 0x000fea000383ffff */
.L_x_105:
[----:B-1----:R1:W4:Y:S02]  /*a1c0*/  SYNCS.PHASECHK.TRANS64.TRYWAIT P0, [R99+URZ+0xd0], R0 ;  /* 0x0000d000630075a7 */ /* 0x00232400080011ff */
[----:B----4-:R-:W-:Y:S05]  /*a1d0*/  @!P0 NANOSLEEP.SYNCS 0x989680 ;  /* 0x009896800000895d */ /* 0x010fea0003900000 */
[----:B------:R-:W4:Y:S02]  /*a1e0*/  @!P0 SYNCS.PHASECHK.TRANS64 P0, [R99+URZ+0xd0], R0 ;  /* 0x0000d000630085a7 */ /* 0x000f2400080010ff */
[----:B----4-:R-:W-:Y:S05]  /*a1f0*/  @!P0 BRA `(.L_x_105) ;  /* 0xfffffffc00f08947 */ /* 0x010fea000383ffff */
[----:B------:R-:W-:Y:S05]  /*a200*/  BRA `(.L_x_104) ;  /* 0xffffffc000687947 */ /* 0x000fea000383ffff */
.L_x_114:
[----:B---3--:R3:W4:Y:S02]  /*a210*/  SYNCS.PHASECHK.TRANS64.TRYWAIT P0, [R3+URZ+0x60], R0 ;  /* 0x00006000030075a7 */ /* 0x00872400080011ff */
[----:B----4-:R-:W-:Y:S05]  /*a220*/  @!P0 NANOSLEEP.SYNCS 0x989680 ;  /* 0x009896800000895d */ /* 0x010fea0003900000 */
[----:B------:R-:W4:Y:S02]  /*a230*/  @!P0 SYNCS.PHASECHK.TRANS64 P0, [R3+URZ+0x60], R0 ;  /* 0x00006000030085a7 */ /* 0x000f2400080010ff */
[----:B----4-:R-:W-:Y:S05]  /*a240*/  @!P0 BRA `(.L_x_114) ;  /* 0xfffffffc00f08947 */ /* 0x010fea000383ffff */
[----:B------:R-:W-:Y:S05]  /*a250*/  BRA `(.L_x_113) ;  /* 0xffffffcc00447947 */ /* 0x000fea000383ffff */
.L_x_122:
[----:B---3--:R3:W4:Y:S02]  /*a260*/  SYNCS.PHASECHK.TRANS64.TRYWAIT P0, [R62+URZ+0x60], R5 ;  /* 0x000060053e0075a7 */ /* 0x00872400080011ff */
[----:B----4-:R-:W-:Y:S05]  /*a270*/  @!P0 NANOSLEEP.SYNCS 0x989680 ;  /* 0x009896800000895d */ /* 0x010fea0003900000 */
[----:B------:R-:W4:Y:S02]  /*a280*/  @!P0 SYNCS.PHASECHK.TRANS64 P0, [R62+URZ+0x60], R5 ;  /* 0x000060053e0085a7 */ /* 0x000f2400080010ff */
[----:B----4-:R-:W-:Y:S05]  /*a290*/  @!P0 BRA `(.L_x_122) ;  /* 0xfffffffc00f08947 */ /* 0x010fea000383ffff */
[----:B------:R-:W-:Y:S05]  /*a2a0*/  BRA `(.L_x_121) ;  /* 0xffffffd800487947 */ /* 0x000fea000383ffff */
.L_x_130:
[----:B---3--:R3:W4:Y:S02]  /*a2b0*/  SYNCS.PHASECHK.TRANS64.TRYWAIT P0, [R62+URZ+0x60], R5 ;  /* 0x000060053e0075a7 */ /* 0x00872400080011ff */
[----:B----4-:R-:W-:Y:S05]  /*a2c0*/  @!P0 NANOSLEEP.SYNCS 0x989680 ;  /* 0x009896800000895d */ /* 0x010fea0003900000 */
[----:B------:R-:W4:Y:S02]  /*a2d0*/  @!P0 SYNCS.PHASECHK.TRANS64 P0, [R62+URZ+0x60], R5 ;  /* 0x000060053e0085a7 */ /* 0x000f2400080010ff */
[----:B----4-:R-:W-:Y:S05]  /*a2e0*/  @!P0 BRA `(.L_x_130) ;  /* 0xfffffffc00f08947 */ /* 0x010fea000383ffff */
[----:B------:R-:W-:Y:S05]  /*a2f0*/  BRA `(.L_x_129) ;  /* 0xffffffe4004c7947 */ /* 0x000fea000383ffff */
        .weak           $__internal_0_$__cuda_sm10x_tcgen05_guardrail_trap_col_being_dealloced_not_returned_by_alloc
        .type           $__internal_0_$__cuda_sm10x_tcgen05_guardrail_trap_col_being_dealloced_not_returned_by_alloc,@function
        .size           $__internal_0_$__cuda_sm10x_tcgen05_guardrail_trap_col_being_dealloced_not_returned_by_alloc,($__internal_1_$__cuda_sm10x_tcgen05_guardrail_trap_phase_invalid_during_alloc - $__internal_0_$__cuda_sm10x_tcgen05_guardrail_trap_col_being_dealloced_not_returned_by_alloc)
$__internal_0_$__cuda_sm10x_tcgen05_guardrail_trap_col_being_dealloced_not_returned_by_alloc:
[----:B------:R-:W-:Y:S05]  /*a300*/  BPT.TRAP 0x1 ;  /* 0x000000040000795c */ /* 0x000fea0000300000 */
[----:B------:R-:W-:-:S04]  /*a310*/  HFMA2 R3, -RZ, RZ, 0, 0 ;  /* 0x00000000ff037431 */ /* 0x000fc800000001ff */
[----:B------:R-:W-:Y:S05]  /*a320*/  RET.REL.NODEC R2 `(_ZN7cutlass13device_kernelINS_4gemm6kernel13GemmUniversalIN4cute5tupleIJiiiiEEENS1_10collective13CollectiveMmaINS1_35MainloopSm100TmaUmmaWarpSpecializedILi6ELi2ELi4ENS5_IJNS4_1CILi1EEENSA_ILi8EEESB_EEEEENS5_IJNSA_ILi128EEESF_NSA_ILi64EEEEEENS_6half_tENS5_IJlSB_lEEESI_SJ_NS4_8TiledMMAINS4_8MMA_AtomIJNS4_20SM100_MMA_F16BF16_SSISI_SI_fLi128ELi128ELNS4_4UMMA5MajorE0ELSO_0ELNSN_7ScaleInE0ELSP_0EEEEEENS4_6LayoutINS5_IJSB_SB_SB_EEENS5_IJNSA_ILi0EEESU_SU_EEEEENS5_IJNS4_10UnderscoreESX_SX_EEEEENS4_23SM90_TMA_LOAD_MULTICASTENS4_14ComposedLayoutINS4_7SwizzleILi3ELi4ELi3EEENS4_18smem_ptr_flag_bitsILi16EEENSS_INS5_IJSC_SG_EEENS5_IJSG_SB_EEEEEEEvNS4_8identityENS4_13SM90_TMA_LOADES19_vS1A_EENS_8epilogue10collective18CollectiveEpilogueINS1D_23Sm100TmaWarpSpecializedILi4ELi2ELi32ELb1ELb0EEEJSH_NS5_IJNSS_ISF_SB_EENSS_INSA_ILi32EEESB_EEEEESI_SJ_SI_SJ_NS1D_6fusion15FusionCallbacksIS1H_NS1M_17LinearCombinationISI_fSI_fLNS_15FloatRoundStyleE2EEESH_S1L_JEEENS4_5SM1004TMEM4LOAD26SM100_TMEM_LOAD_32dp32b32xES1B_NS11_INS12_ILi2ELi4ELi3EEES15_NSS_INS5_IJSC_S1J_EEENS5_IJS1J_SB_EEEEEEENS4_39AutoVectorizingCopyWithAssumedAlignmentILi128EEENS4_14SM90_TMA_STOREES20_S22_S22_EEEvvEEEEvNT_6ParamsE) ;  /* 0xffffff5c02347950 */ /* 0x000fea0003c3ffff */
        .weak           $__internal_1_$__cuda_sm10x_tcgen05_guardrail_trap_phase_invalid_during_alloc
        .type           $__internal_1_$__cuda_sm10x_tcgen05_guardrail_trap_phase_invalid_during_alloc,@function
        .size           $__internal_1_$__cuda_sm10x_tcgen05_guardrail_trap_phase_invalid_during_alloc,($__internal_2_$__cuda_sm10x_tcgen05_guardrail_trap_unallocated_columns_being_dealloced - $__internal_1_$__cuda_sm10x_tcgen05_guardrail_trap_phase_invalid_during_alloc)
$__internal_1_$__cuda_sm10x_tcgen05_guardrail_trap_phase_invalid_during_alloc:
[----:B------:R-:W-:Y:S05]  /*a330*/  BPT.TRAP 0x1 ;  /* 0x000000040000795c */ /* 0x000fea0000300000 */
[----:B------:R-:W-:-:S04]  /*a340*/  MOV R5, 0x0 ;  /* 0x0000000000057802 */ /* 0x000fc80000000f00 */
[----:B------:R-:W-:Y:S05]  /*a350*/  RET.REL.NODEC R4 `(_ZN7cutlass13device_kernelINS_4gemm6kernel13GemmUniversalIN4cute5tupleIJiiiiEEENS1_10collective13CollectiveMmaINS1_35MainloopSm100TmaUmmaWarpSpecializedILi6ELi2ELi4ENS5_IJNS4_1CILi1EEENSA_ILi8EEESB_EEEEENS5_IJNSA_ILi128EEESF_NSA_ILi64EEEEEENS_6half_tENS5_IJlSB_lEEESI_SJ_NS4_8TiledMMAINS4_8MMA_AtomIJNS4_20SM100_MMA_F16BF16_SSISI_SI_fLi128ELi128ELNS4_4UMMA5MajorE0ELSO_0ELNSN_7ScaleInE0ELSP_0EEEEEENS4_6LayoutINS5_IJSB_SB_SB_EEENS5_IJNSA_ILi0EEESU_SU_EEEEENS5_IJNS4_10UnderscoreESX_SX_EEEEENS4_23SM90_TMA_LOAD_MULTICASTENS4_14ComposedLayoutINS4_7SwizzleILi3ELi4ELi3EEENS4_18smem_ptr_flag_bitsILi16EEENSS_INS5_IJSC_SG_EEENS5_IJSG_SB_EEEEEEEvNS4_8identityENS4_13SM90_TMA_LOADES19_vS1A_EENS_8epilogue10collective18CollectiveEpilogueINS1D_23Sm100TmaWarpSpecializedILi4ELi2ELi32ELb1ELb0EEEJSH_NS5_IJNSS_ISF_SB_EENSS_INSA_ILi32EEESB_EEEEESI_SJ_SI_SJ_NS1D_6fusion15FusionCallbacksIS1H_NS1M_17LinearCombinationISI_fSI_fLNS_15FloatRoundStyleE2EEESH_S1L_JEEENS4_5SM1004TMEM4LOAD26SM100_TMEM_LOAD_32dp32b32xES1B_NS11_INS12_ILi2ELi4ELi3EEES15_NSS_INS5_IJSC_S1J_EEENS5_IJS1J_SB_EEEEEEENS4_39AutoVectorizingCopyWithAssumedAlignmentILi128EEENS4_14SM90_TMA_STOREES20_S22_S22_EEEvvEEEEvNT_6ParamsE) ;  /* 0xffffff5c04287950 */ /* 0x000fea0003c3ffff */
        .weak           $__internal_2_$__cuda_sm10x_tcgen05_guardrail_trap_unallocated_columns_being_dealloced
        .type           $__internal_2_$__cuda_sm10x_tcgen05_guardrail_trap_unallocated_columns_being_dealloced,@function
        .size           $__internal_2_$__cuda_sm10x_tcgen05_guardrail_trap_unallocated_columns_being_dealloced,(.L_x_189 - $__internal_2_$__cuda_sm10x_tcgen05_guardrail_trap_unallocated_columns_being_dealloced)
$__internal_2_$__cuda_sm10x_tcgen05_guardrail_trap_unallocated_columns_being_dealloced:
[----:B------:R-:W-:Y:S05]  /*a360*/  BPT.TRAP 0x1 ;  /* 0x000000040000795c */ /* 0x000fea0000300000 */
[----:B------:R-:W-:-:S04]  /*a370*/  HFMA2 R3, -RZ, RZ, 0, 0 ;  /* 0x00000000ff037431 */ /* 0x000fc800000001ff */
[----:B------:R-:W-:Y:S05]  /*a380*/  RET.REL.NODEC R2 `(_ZN7cutlass13device_kernelINS_4gemm6kernel13GemmUniversalIN4cute5tupleIJiiiiEEENS1_10collective13CollectiveMmaINS1_35MainloopSm100TmaUmmaWarpSpecializedILi6ELi2ELi4ENS5_IJNS4_1CILi1EEENSA_ILi8EEESB_EEEEENS5_IJNSA_ILi128EEESF_NSA_ILi64EEEEEENS_6half_tENS5_IJlSB_lEEESI_SJ_NS4_8TiledMMAINS4_8MMA_AtomIJNS4_20SM100_MMA_F16BF16_SSISI_SI_fLi128ELi128ELNS4_4UMMA5MajorE0ELSO_0ELNSN_7ScaleInE0ELSP_0EEEEEENS4_6LayoutINS5_IJSB_SB_SB_EEENS5_IJNSA_ILi0EEESU_SU_EEEEENS5_IJNS4_10UnderscoreESX_SX_EEEEENS4_23SM90_TMA_LOAD_MULTICASTENS4_14ComposedLayoutINS4_7SwizzleILi3ELi4ELi3EEENS4_18smem_ptr_flag_bitsILi16EEENSS_INS5_IJSC_SG_EEENS5_IJSG_SB_EEEEEEEvNS4_8identityENS4_13SM90_TMA_LOADES19_vS1A_EENS_8epilogue10collective18CollectiveEpilogueINS1D_23Sm100TmaWarpSpecializedILi4ELi2ELi32ELb1ELb0EEEJSH_NS5_IJNSS_ISF_SB_EENSS_INSA_ILi32EEESB_EEEEESI_SJ_SI_SJ_NS1D_6fusion15FusionCallbacksIS1H_NS1M_17LinearCombinationISI_fSI_fLNS_15FloatRoundStyleE2EEESH_S1L_JEEENS4_5SM1004TMEM4LOAD26SM100_TMEM_LOAD_32dp32b32xES1B_NS11_INS12_ILi2ELi4ELi3EEES15_NSS_INS5_IJSC_S1J_EEENS5_IJS1J_SB_EEEEEEENS4_39AutoVectorizingCopyWithAssumedAlignmentILi128EEENS4_14SM90_TMA_STOREES20_S22_S22_EEEvvEEEEvNT_6ParamsE) ;  /* 0xffffff5c021c7950 */ /* 0x000fea0003c3ffff */
.L_x_188:
[----:B------:R-:W-:-:S00]  /*a390*/  BRA `(.L_x_188) ;  /* 0xfffffffc00fc7947 */ /* 0x000fc0000383ffff */
[----:B------:R-:W-:-:S00]  /*a3a0*/  NOP ;  /* 0x0000000000007918 */ /* 0x000fc00000000000 */
        /* <DEDUP_REMOVED lines=13> */
.L_x_189:


//--------------------- .nv.global.init           --------------------------
	.section	.nv.global.init,"aw",@progbits
.nv.global.init:
	.type		$str$27,@object
	.size		$str$27,($str$28 - $str$27)
$str$27:
        /*0000*/ 	.byte	0x28, 0x61, 0x64, 0x64, 0x72, 0x65, 0x73, 0x73, 0x20, 0x26, 0x20, 0x6d, 0x61, 0x73, 0x6b, 0x29
        /*0010*/ 	.byte	0x20, 0x3d, 0x3d, 0x20, 0x30, 0x00
	.type		$str$28,@object
	.size		$str$28,($str$26 - $str$28)
$str$28:
        /*0016*/ 	.byte	0x2f, 0x74, 0x6d, 0x70, 0x2f, 0x63, 0x75, 0x74, 0x6c, 0x61, 0x73, 0x73, 0x5f, 0x73, 0x77, 0x65
        /*0026*/ 	.byte	0x65, 0x70, 0x5f, 0x73, 0x72, 0x63, 0x2f, 0x69, 0x6e, 0x63, 0x6c, 0x75, 0x64, 0x65, 0x2f, 0x63
        /*0036*/ 	.byte	0x75, 0x74, 0x65, 0x2f, 0x70, 0x6f, 0x69, 0x6e, 0x74, 0x65, 0x72, 0x5f, 0x66, 0x6c, 0x61, 0x67
        /*0046*/ 	.byte	0x67, 0x65, 0x64, 0x2e, 0x68, 0x70, 0x70, 0x00
	.type		$str$26,@object
	.size		$str$26,($str$25 - $str$26)
$str$26:
        /*004e*/ 	.byte	0x2f, 0x74, 0x6d, 0x70, 0x2f, 0x63, 0x75, 0x74, 0x6c, 0x61, 0x73, 0x73, 0x5f, 0x73, 0x77, 0x65
        /*005e*/ 	.byte	0x65, 0x70, 0x5f, 0x73, 0x72, 0x63, 0x2f, 0x69, 0x6e, 0x63, 0x6c, 0x75, 0x64, 0x65, 0x2f, 0x63
        /*006e*/ 	.byte	0x75, 0x74, 0x65, 0x2f, 0x61, 0x74, 0x6f, 0x6d, 0x2f, 0x63, 0x6f, 0x70, 0x79, 0x5f, 0x74, 0x72
        /*007e*/ 	.byte	0x61, 0x69, 0x74, 0x73, 0x5f, 0x73, 0x6d, 0x31, 0x30, 0x30, 0x2e, 0x68, 0x70, 0x70, 0x00
	.type		$str$25,@object
	.size		$str$25,(__unnamed_1 - $str$25)
$str$25:
        /*008d*/ 	.byte	0x28, 0x28, 0x75, 0x69, 0x6e, 0x74, 0x33, 0x32, 0x5f, 0x74, 0x28, 0x74, 0x68, 0x72, 0x65, 0x61
        /*009d*/ 	.byte	0x64, 0x49, 0x64, 0x78, 0x2e, 0x78, 0x29, 0x20, 0x2f, 0x20, 0x33, 0x32, 0x29, 0x20, 0x25, 0x20
        /*00ad*/ 	.byte	0x34, 0x29, 0x20, 0x3d, 0x3d, 0x20, 0x28, 0x28, 0x28, 0x74, 0x6d, 0x65, 0x6d, 0x5f, 0x61, 0x64
        /*00bd*/ 	.byte	0x64, 0x72, 0x20, 0x3e, 0x3e, 0x20, 0x31, 0x36, 0x29, 0x20, 0x2f, 0x20, 0x33, 0x32, 0x29, 0x20
        /*00cd*/ 	.byte	0x25, 0x20, 0x34, 0x29, 0x00
	.type		__unnamed_1,@object
	.size		__unnamed_1,(__unnamed_2 - __unnamed_1)
__unnamed_1:
        /*00d2*/ 	.byte	0x61, 0x75, 0x74, 0x6f, 0x20, 0x63, 0x75, 0x74, 0x65, 0x3a, 0x3a, 0x61, 0x73, 0x5f, 0x70, 0x6f
        /* <DEDUP_REMOVED lines=24> */
        /*0262*/ 	.byte	0x3e, 0x3e, 0x3e, 0x3e, 0x5d, 0x00
	.type		__unnamed_2,@object
	.size		__unnamed_2,(.L_2 - __unnamed_2)
__unnamed_2:
        /* <DEDUP_REMOVED lines=42> */
        /*0508*/ 	.byte	0x3e, 0x3e, 0x5d, 0x00
.L_2:


//--------------------- .nv.shared._ZN7cutlass13device_kernelINS_4gemm6kernel13GemmUniversalIN4cute5tupleIJiiiiEEENS1_10collective13CollectiveMmaINS1_35MainloopSm100TmaUmmaWarpSpecializedILi6ELi2ELi4ENS5_IJNS4_1CILi1EEENSA_ILi8EEESB_EEEEENS5_IJNSA_ILi128EEESF_NSA_ILi64EEEEEENS_6half_tENS5_IJlSB_lEEESI_SJ_NS4_8TiledMMAINS4_8MMA_AtomIJNS4_20SM100_MMA_F16BF16_SSISI_SI_fLi128ELi128ELNS4_4UMMA5MajorE0ELSO_0ELNSN_7ScaleInE0ELSP_0EEEEEENS4_6LayoutINS5_IJSB_SB_SB_EEENS5_IJNSA_ILi0EEESU_SU_EEEEENS5_IJNS4_10UnderscoreESX_SX_EEEEENS4_23SM90_TMA_LOAD_MULTICASTENS4_14ComposedLayoutINS4_7SwizzleILi3ELi4ELi3EEENS4_18smem_ptr_flag_bitsILi16EEENSS_INS5_IJSC_SG_EEENS5_IJSG_SB_EEEEEEEvNS4_8identityENS4_13SM90_TMA_LOADES19_vS1A_EENS_8epilogue10collective18CollectiveEpilogueINS1D_23Sm100TmaWarpSpecializedILi4ELi2ELi32ELb1ELb0EEEJSH_NS5_IJNSS_ISF_SB_EENSS_INSA_ILi32EEESB_EEEEESI_SJ_SI_SJ_NS1D_6fusion15FusionCallbacksIS1H_NS1M_17LinearCombinationISI_fSI_fLNS_15FloatRoundStyleE2EEESH_S1L_JEEENS4_5SM1004TMEM4LOAD26SM100_TMEM_LOAD_32dp32b32xES1B_NS11_INS12_ILi2ELi4ELi3EEES15_NSS_INS5_IJSC_S1J_EEENS5_IJS1J_SB_EEEEEEENS4_39AutoVectorizingCopyWithAssumedAlignmentILi128EEENS4_14SM90_TMA_STOREES20_S22_S22_EEEvvEEEEvNT_6ParamsE --------------------------
	.section	.nv.shared._ZN7cutlass13device_kernelINS_4gemm6kernel13GemmUniversalIN4cute5tupleIJiiiiEEENS1_10collective13CollectiveMmaINS1_35MainloopSm100TmaUmmaWarpSpecializedILi6ELi2ELi4ENS5_IJNS4_1CILi1EEENSA_ILi8EEESB_EEEEENS5_IJNSA_ILi128EEESF_NSA_ILi64EEEEEENS_6half_tENS5_IJlSB_lEEESI_SJ_NS4_8TiledMMAINS4_8MMA_AtomIJNS4_20SM100_MMA_F16BF16_SSISI_SI_fLi128ELi128ELNS4_4UMMA5MajorE0ELSO_0ELNSN_7ScaleInE0ELSP_0EEEEEENS4_6LayoutINS5_IJSB_SB_SB_EEENS5_IJNSA_ILi0EEESU_SU_EEEEENS5_IJNS4_10UnderscoreESX_SX_EEEEENS4_23SM90_TMA_LOAD_MULTICASTENS4_14ComposedLayoutINS4_7SwizzleILi3ELi4ELi3EEENS4_18smem_ptr_flag_bitsILi16EEENSS_INS5_IJSC_SG_EEENS5_IJSG_SB_EEEEEEEvNS4_8identityENS4_13SM90_TMA_LOADES19_vS1A_EENS_8epilogue10collective18CollectiveEpilogueINS1D_23Sm100TmaWarpSpecializedILi4ELi2ELi32ELb1ELb0EEEJSH_NS5_IJNSS_ISF_SB_EENSS_INSA_ILi32EEESB_EEEEESI_SJ_SI_SJ_NS1D_6fusion15FusionCallbacksIS1H_NS1M_17LinearCombinationISI_fSI_fLNS_15FloatRoundStyleE2EEESH_S1L_JEEENS4_5SM1004TMEM4LOAD26SM100_TMEM_LOAD_32dp32b32xES1B_NS11_INS12_ILi2ELi4ELi3EEES15_NSS_INS5_IJSC_S1J_EEENS5_IJS1J_SB_EEEEEEENS4_39AutoVectorizingCopyWithAssumedAlignmentILi128EEENS4_14SM90_TMA_STOREES20_S22_S22_EEEvvEEEEvNT_6ParamsE,"aw",@nobits
	.sectionflags	@""
	.align	16
	.zero		1024


//--------------------- .nv.shared.reserved.0     --------------------------
	.section	.nv.shared.reserved.0,"aw",@nobits
	.weak		__nv_reservedSMEM_offset_0_alias
	.size		__nv_reservedSMEM_offset_0_alias, 0, 64
	.other		__nv_reservedSMEM_offset_0_alias,@"STO_CUDA_RESERVED_SHARED STV_DEFAULT"
__nv_reservedSMEM_offset_0_alias:
	.zero		0
.nv.shared.reserved.0:
	.zero		64
	.weak		__nv_reservedSMEM_tcgen05_partition
	.type		__nv_reservedSMEM_tcgen05_partition,@object
	.size		__nv_reservedSMEM_tcgen05_partition,(.L_0 - __nv_reservedSMEM_tcgen05_partition)
__nv_reservedSMEM_tcgen05_partition:
	.zero		32
.L_0:


//--------------------- .nv.global                --------------------------
	.section	.nv.global,"aw",@nobits
.nv.global:
	.type		_ZN40_INTERNAL_4a52c730_4_k_cu_76c82cca_398724cute1_E,@object
	.size		_ZN40_INTERNAL_4a52c730_4_k_cu_76c82cca_398724cute1_E,(_ZN40_INTERNAL_4a52c730_4_k_cu_76c82cca_398724cuda3std3__45__cpo6cbeginE - _ZN40_INTERNAL_4a52c730_4_k_cu_76c82cca_398724cute1_E)
_ZN40_INTERNAL_4a52c730_4_k_cu_76c82cca_398724cute1_E:
	.zero		1
	.type		_ZN40_INTERNAL_4a52c730_4_k_cu_76c82cca_398724cuda3std3__45__cpo6cbeginE,@object
	.size		_ZN40_INTERNAL_4a52c730_4_k_cu_76c82cca_398724cuda3std3__45__cpo6cbeginE,(_ZN40_INTERNAL_4a52c730_4_k_cu_76c82cca_398724cuda3std3__48in_placeE - _ZN40_INTERNAL_4a52c730_4_k_cu_76c82cca_398724cuda3std3__45__cpo6cbeginE)
_ZN40_INTERNAL_4a52c730_4_k_cu_76c82cca_398724cuda3std3__45__cpo6cbeginE:
	.zero		1
	.type		_ZN40_INTERNAL_4a52c730_4_k_cu_76c82cca_398724cuda3std3__48in_placeE,@object
	.size		_ZN40_INTERNAL_4a52c730_4_k_cu_76c82cca_398724cuda3std3__48in_placeE,(_ZN40_INTERNAL_4a52c730_4_k_cu_76c82cca_398724cuda3std6ranges3__45__cpo9iter_moveE - _ZN40_INTERNAL_4a52c730_4_k_cu_76c82cca_398724cuda3std3__48in_placeE)
_ZN40_INTERNAL_4a52c730_4_k_cu_76c82cca_398724cuda3std3__48in_placeE:
	.zero		1
	.type		_ZN40_INTERNAL_4a52c730_4_k_cu_76c82cca_398724cuda3std6ranges3__45__cpo9iter_moveE,@object
	.size		_ZN40_INTERNAL_4a52c730_4_k_cu_76c82cca_398724cuda3std6ranges3__45__cpo9iter_moveE,(_ZN40_INTERNAL_4a52c730_4_k_cu_76c82cca_398724cuda3std3__45__cpo5beginE - _ZN40_INTERNAL_4a52c730_4_k_cu_76c82cca_398724cuda3std6ranges3__45__cpo9iter_moveE)
_ZN40_INTERNAL_4a52c730_4_k_cu_76c82cca_398724cuda3std6ranges3__45__cpo9iter_moveE:
	.zero		1
	.type		_ZN40_INTERNAL_4a52c730_4_k_cu_76c82cca_398724cuda3std3__45__cpo5beginE,@object
	.size		_ZN40_INTERNAL_4a52c730_4_k_cu_76c82cca_398724cuda3std3__45__cpo5beginE,(_ZN40_INTERNAL_4a52c730_4_k_cu_76c82cca_398724cuda3std3__442_GLOBAL__N__4a52c730_4_k_cu_76c82cca_398726ignoreE - _ZN40_INTERNAL_4a52c730_4_k_cu_76c82cca_398724cuda3std3__45__cpo5beginE)
_ZN40_INTERNAL_4a52c730_4_k_cu_76c82cca_398724cuda3std3__45__cpo5beginE:
	.zero		1
	.type		_ZN40_INTERNAL_4a52c730_4_k_cu_76c82cca_398724cuda3std3__442_GLOBAL__N__4a52c730_4_k_cu_76c82cca_398726ignoreE,@object
	.size		_ZN40_INTERNAL_4a52c730_4_k_cu_76c82cca_398724cuda3std3__442_GLOBAL__N__4a52c730_4_k_cu_76c82cca_398726ignoreE,(_ZN40_INTERNAL_4a52c730_4_k_cu_76c82cca_398724cute7productE - _ZN40_INTERNAL_4a52c730_4_k_cu_76c82cca_398724cuda3std3__442_GLOBAL__N__4a52c730_4_k_cu_76c82cca_398726ignoreE)
_ZN40_INTERNAL_4a52c730_4_k_cu_76c82cca_398724cuda3std3__442_GLOBAL__N__4a52c730_4_k_cu_76c82cca_398726ignoreE:
	.zero		1
	.type		_ZN40_INTERNAL_4a52c730_4_k_cu_76c82cca_398724cute7productE,@object
	.size		_ZN40_INTERNAL_4a52c730_4_k_cu_76c82cca_398724cute7productE,(_ZN40_INTERNAL_4a52c730_4_k_cu_76c82cca_398724cuda3std3__45__cpo3endE - _ZN40_INTERNAL_4a52c730_4_k_cu_76c82cca_398724cute7productE)
_ZN40_INTERNAL_4a52c730_4_k_cu_76c82cca_398724cute7productE:
	.zero		1
	.type		_ZN40_INTERNAL_4a52c730_4_k_cu_76c82cca_398724cuda3std3__45__cpo3endE,@object
	.size		_ZN40_INTERNAL_4a52c730_4_k_cu_76c82cca_398724cuda3std3__45__cpo3endE,(_ZN40_INTERNAL_4a52c730_4_k_cu_76c82cca_398724cuda3std3__419piecewise_constructE - _ZN40_INTERNAL_4a52c730_4_k_cu_76c82cca_398724cuda3std3__45__cpo3endE)
_ZN40_INTERNAL_4a52c730_4_k_cu_76c82cca_398724cuda3std3__45__cpo3endE:
	.zero		1
	.type		_ZN40_INTERNAL_4a52c730_4_k_cu_76c82cca_398724cuda3std3__419piecewise_constructE,@object
	.size		_ZN40_INTERNAL_4a52c730_4_k_cu_76c82cca_398724cuda3std3__419piecewise_constructE,(_ZN40_INTERNAL_4a52c730_4_k_cu_76c82cca_398724cuda3std3__45__cpo4cendE - _ZN40_INTERNAL_4a52c730_4_k_cu_76c82cca_398724cuda3std3__419piecewise_constructE)
_ZN40_INTERNAL_4a52c730_4_k_cu_76c82cca_398724cuda3std3__419piecewise_constructE:
	.zero		1
	.type		_ZN40_INTERNAL_4a52c730_4_k_cu_76c82cca_398724cuda3std3__45__cpo4cendE,@object
	.size		_ZN40_INTERNAL_4a52c730_4_k_cu_76c82cca_398724cuda3std3__45__cpo4cendE,(_ZN40_INTERNAL_4a52c730_4_k_cu_76c82cca_398724cuda3std6ranges3__45__cpo4swapE - _ZN40_INTERNAL_4a52c730_4_k_cu_76c82cca_398724cuda3std3__45__cpo4cendE)
_ZN40_INTERNAL_4a52c730_4_k_cu_76c82cca_398724cuda3std3__45__cpo4cendE:
	.zero		1
	.type		_ZN40_INTERNAL_4a52c730_4_k_cu_76c82cca_398724cuda3std6ranges3__45__cpo4swapE,@object
	.size		_ZN40_INTERNAL_4a52c730_4_k_cu_76c82cca_398724cuda3std6ranges3__45__cpo4swapE,(.L_10 - _ZN40_INTERNAL_4a52c730_4_k_cu_76c82cca_398724cuda3std6ranges3__45__cpo4swapE)
_ZN40_INTERNAL_4a52c730_4_k_cu_76c82cca_398724cuda3std6ranges3__45__cpo4swapE:
	.zero		1
.L_10:


//--------------------- .nv.constant0._ZN7cutlass13device_kernelINS_4gemm6kernel13GemmUniversalIN4cute5tupleIJiiiiEEENS1_10collective13CollectiveMmaINS1_35MainloopSm100TmaUmmaWarpSpecializedILi6ELi2ELi4ENS5_IJNS4_1CILi1EEENSA_ILi8EEESB_EEEEENS5_IJNSA_ILi128EEESF_NSA_ILi64EEEEEENS_6half_tENS5_IJlSB_lEEESI_SJ_NS4_8TiledMMAINS4_8MMA_AtomIJNS4_20SM100_MMA_F16BF16_SSISI_SI_fLi128ELi128ELNS4_4UMMA5MajorE0ELSO_0ELNSN_7ScaleInE0ELSP_0EEEEEENS4_6LayoutINS5_IJSB_SB_SB_EEENS5_IJNSA_ILi0EEESU_SU_EEEEENS5_IJNS4_10UnderscoreESX_SX_EEEEENS4_23SM90_TMA_LOAD_MULTICASTENS4_14ComposedLayoutINS4_7SwizzleILi3ELi4ELi3EEENS4_18smem_ptr_flag_bitsILi16EEENSS_INS5_IJSC_SG_EEENS5_IJSG_SB_EEEEEEEvNS4_8identityENS4_13SM90_TMA_LOADES19_vS1A_EENS_8epilogue10collective18CollectiveEpilogueINS1D_23Sm100TmaWarpSpecializedILi4ELi2ELi32ELb1ELb0EEEJSH_NS5_IJNSS_ISF_SB_EENSS_INSA_ILi32EEESB_EEEEESI_SJ_SI_SJ_NS1D_6fusion15FusionCallbacksIS1H_NS1M_17LinearCombinationISI_fSI_fLNS_15FloatRoundStyleE2EEESH_S1L_JEEENS4_5SM1004TMEM4LOAD26SM100_TMEM_LOAD_32dp32b32xES1B_NS11_INS12_ILi2ELi4ELi3EEES15_NSS_INS5_IJSC_S1J_EEENS5_IJS1J_SB_EEEEEEENS4_39AutoVectorizingCopyWithAssumedAlignmentILi128EEENS4_14SM90_TMA_STOREES20_S22_S22_EEEvvEEEEvNT_6ParamsE --------------------------
	.section	.nv.constant0._ZN7cutlass13device_kernelINS_4gemm6kernel13GemmUniversalIN4cute5tupleIJiiiiEEENS1_10collective13CollectiveMmaINS1_35MainloopSm100TmaUmmaWarpSpecializedILi6ELi2ELi4ENS5_IJNS4_1CILi1EEENSA_ILi8EEESB_EEEEENS5_IJNSA_ILi128EEESF_NSA_ILi64EEEEEENS_6half_tENS5_IJlSB_lEEESI_SJ_NS4_8TiledMMAINS4_8MMA_AtomIJNS4_20SM100_MMA_F16BF16_SSISI_SI_fLi128ELi128ELNS4_4UMMA5MajorE0ELSO_0ELNSN_7ScaleInE0ELSP_0EEEEEENS4_6LayoutINS5_IJSB_SB_SB_EEENS5_IJNSA_ILi0EEESU_SU_EEEEENS5_IJNS4_10UnderscoreESX_SX_EEEEENS4_23SM90_TMA_LOAD_MULTICASTENS4_14ComposedLayoutINS4_7SwizzleILi3ELi4ELi3EEENS4_18smem_ptr_flag_bitsILi16EEENSS_INS5_IJSC_SG_EEENS5_IJSG_SB_EEEEEEEvNS4_8identityENS4_13SM90_TMA_LOADES19_vS1A_EENS_8epilogue10collective18CollectiveEpilogueINS1D_23Sm100TmaWarpSpecializedILi4ELi2ELi32ELb1ELb0EEEJSH_NS5_IJNSS_ISF_SB_EENSS_INSA_ILi32EEESB_EEEEESI_SJ_SI_SJ_NS1D_6fusion15FusionCallbacksIS1H_NS1M_17LinearCombinationISI_fSI_fLNS_15FloatRoundStyleE2EEESH_S1L_JEEENS4_5SM1004TMEM4LOAD26SM100_TMEM_LOAD_32dp32b32xES1B_NS11_INS12_ILi2ELi4ELi3EEES15_NSS_INS5_IJSC_S1J_EEENS5_IJS1J_SB_EEEEEEENS4_39AutoVectorizingCopyWithAssumedAlignmentILi128EEENS4_14SM90_TMA_STOREES20_S22_S22_EEEvvEEEEvNT_6ParamsE,"a",@progbits
	.sectionflags	@""
	.align	4
.nv.constant0._ZN7cutlass13device_kernelINS_4gemm6kernel13GemmUniversalIN4cute5tupleIJiiiiEEENS1_10collective13CollectiveMmaINS1_35MainloopSm100TmaUmmaWarpSpecializedILi6ELi2ELi4ENS5_IJNS4_1CILi1EEENSA_ILi8EEESB_EEEEENS5_IJNSA_ILi128EEESF_NSA_ILi64EEEEEENS_6half_tENS5_IJlSB_lEEESI_SJ_NS4_8TiledMMAINS4_8MMA_AtomIJNS4_20SM100_MMA_F16BF16_SSISI_SI_fLi128ELi128ELNS4_4UMMA5MajorE0ELSO_0ELNSN_7ScaleInE0ELSP_0EEEEEENS4_6LayoutINS5_IJSB_SB_SB_EEENS5_IJNSA_ILi0EEESU_SU_EEEEENS5_IJNS4_10UnderscoreESX_SX_EEEEENS4_23SM90_TMA_LOAD_MULTICASTENS4_14ComposedLayoutINS4_7SwizzleILi3ELi4ELi3EEENS4_18smem_ptr_flag_bitsILi16EEENSS_INS5_IJSC_SG_EEENS5_IJSG_SB_EEEEEEEvNS4_8identityENS4_13SM90_TMA_LOADES19_vS1A_EENS_8epilogue10collective18CollectiveEpilogueINS1D_23Sm100TmaWarpSpecializedILi4ELi2ELi32ELb1ELb0EEEJSH_NS5_IJNSS_ISF_SB_EENSS_INSA_ILi32EEESB_EEEEESI_SJ_SI_SJ_NS1D_6fusion15FusionCallbacksIS1H_NS1M_17LinearCombinationISI_fSI_fLNS_15FloatRoundStyleE2EEESH_S1L_JEEENS4_5SM1004TMEM4LOAD26SM100_TMEM_LOAD_32dp32b32xES1B_NS11_INS12_ILi2ELi4ELi3EEES15_NSS_INS5_IJSC_S1J_EEENS5_IJS1J_SB_EEEEEEENS4_39AutoVectorizingCopyWithAssumedAlignmentILi128EEENS4_14SM90_TMA_STOREES20_S22_S22_EEEvvEEEEvNT_6ParamsE:
	.zero		2944


//--------------------- SYMBOLS --------------------------

	.type		.nv.reservedSmem.offset0,@object
	.size		.nv.reservedSmem.offset0,0x4
	.type		.nv.reservedSmem.cap,@object
	.size		.nv.reservedSmem.cap,0x4
	.type		__assertfail,@function
